//
// Generated by NVIDIA NVVM Compiler
//
// Compiler Build ID: CL-36424714
// Cuda compilation tools, release 13.0, V13.0.88
// Based on NVVM 20.0.0
//

.version 9.0
.target sm_100
.address_size 64

	// .globl	_Z14tiledMatrixMulPfS_S_iiii
// _ZZ14tiledMatrixMulPfS_S_iiiiE2sA has been demoted
// _ZZ14tiledMatrixMulPfS_S_iiiiE2sB has been demoted

.visible .entry _Z14tiledMatrixMulPfS_S_iiii(
	.param .u64 .ptr .align 1 _Z14tiledMatrixMulPfS_S_iiii_param_0,
	.param .u64 .ptr .align 1 _Z14tiledMatrixMulPfS_S_iiii_param_1,
	.param .u64 .ptr .align 1 _Z14tiledMatrixMulPfS_S_iiii_param_2,
	.param .u32 _Z14tiledMatrixMulPfS_S_iiii_param_3,
	.param .u32 _Z14tiledMatrixMulPfS_S_iiii_param_4,
	.param .u32 _Z14tiledMatrixMulPfS_S_iiii_param_5,
	.param .u32 _Z14tiledMatrixMulPfS_S_iiii_param_6
)
{
	.reg .pred 	%p<22>;
	.reg .b32 	%r<83>;
	.reg .b32 	%f<127>;
	.reg .b64 	%rd<14>;
	// demoted variable
	.shared .align 4 .b8 _ZZ14tiledMatrixMulPfS_S_iiiiE2sA[4096];
	// demoted variable
	.shared .align 4 .b8 _ZZ14tiledMatrixMulPfS_S_iiiiE2sB[4096];
	ld.param.u64 	%rd3, [_Z14tiledMatrixMulPfS_S_iiii_param_0];
	ld.param.u64 	%rd4, [_Z14tiledMatrixMulPfS_S_iiii_param_1];
	ld.param.u32 	%r34, [_Z14tiledMatrixMulPfS_S_iiii_param_3];
	ld.param.u32 	%r35, [_Z14tiledMatrixMulPfS_S_iiii_param_4];
	ld.param.u32 	%r36, [_Z14tiledMatrixMulPfS_S_iiii_param_5];
	ld.param.u32 	%r37, [_Z14tiledMatrixMulPfS_S_iiii_param_6];
	mov.u32 	%r38, %ctaid.x;
	mov.u32 	%r39, %ctaid.y;
	mov.u32 	%r1, %tid.x;
	mov.u32 	%r2, %tid.y;
	mad.lo.s32 	%r3, %r37, %r39, %r2;
	mad.lo.s32 	%r4, %r37, %r38, %r1;
	add.s32 	%r40, %r35, -1;
	div.s32 	%r5, %r40, %r37;
	setp.lt.s32 	%p1, %r5, 0;
	mov.f32 	%f125, 0f00000000;
	@%p1 bra 	$L__BB0_21;
	shl.b32 	%r42, %r2, 7;
	mov.u32 	%r43, _ZZ14tiledMatrixMulPfS_S_iiiiE2sA;
	add.s32 	%r6, %r43, %r42;
	mul.lo.s32 	%r7, %r3, %r35;
	shl.b32 	%r44, %r1, 2;
	mov.u32 	%r45, _ZZ14tiledMatrixMulPfS_S_iiiiE2sB;
	add.s32 	%r8, %r45, %r44;
	and.b32  	%r9, %r37, 15;
	and.b32  	%r10, %r37, 7;
	and.b32  	%r11, %r37, 2147483632;
	and.b32  	%r12, %r37, 3;
	neg.s32 	%r13, %r11;
	cvta.to.global.u64 	%rd1, %rd3;
	cvta.to.global.u64 	%rd2, %rd4;
	mov.f32 	%f125, 0f00000000;
	mov.b32 	%r76, 0;
$L__BB0_2:
	mov.u32 	%r14, %r76;
	setp.ge.s32 	%p2, %r3, %r34;
	mul.lo.s32 	%r15, %r14, %r37;
	add.s32 	%r46, %r15, %r1;
	setp.ge.s32 	%p3, %r46, %r35;
	mov.f32 	%f116, 0f00000000;
	or.pred  	%p4, %p2, %p3;
	@%p4 bra 	$L__BB0_4;
	add.s32 	%r47, %r46, %r7;
	mul.wide.s32 	%rd6, %r47, 4;
	add.s64 	%rd7, %rd1, %rd6;
	ld.global.f32 	%f116, [%rd7];
$L__BB0_4:
	setp.ge.s32 	%p5, %r4, %r36;
	add.s32 	%r49, %r6, %r44;
	st.shared.f32 	[%r49], %f116;
	add.s32 	%r17, %r15, %r2;
	setp.ge.s32 	%p6, %r17, %r35;
	mov.f32 	%f117, 0f00000000;
	or.pred  	%p7, %p6, %p5;
	@%p7 bra 	$L__BB0_6;
	mad.lo.s32 	%r50, %r17, %r36, %r4;
	mul.wide.s32 	%rd8, %r50, 4;
	add.s64 	%rd9, %rd2, %rd8;
	ld.global.f32 	%f117, [%rd9];
$L__BB0_6:
	setp.lt.s32 	%p8, %r37, 1;
	add.s32 	%r53, %r45, %r42;
	add.s32 	%r55, %r53, %r44;
	st.shared.f32 	[%r55], %f117;
	bar.sync 	0;
	@%p8 bra 	$L__BB0_20;
	setp.lt.u32 	%p9, %r37, 16;
	mov.b32 	%r81, 0;
	@%p9 bra 	$L__BB0_10;
	mov.u32 	%r58, _ZZ14tiledMatrixMulPfS_S_iiiiE2sA;
	add.s32 	%r59, %r42, %r58;
	add.s32 	%r78, %r59, 32;
	shl.b32 	%r60, %r1, 2;
	mov.u32 	%r61, _ZZ14tiledMatrixMulPfS_S_iiiiE2sB;
	add.s32 	%r62, %r60, %r61;
	add.s32 	%r77, %r62, 1024;
	mov.u32 	%r79, %r13;
$L__BB0_9:
	.pragma "nounroll";
	ld.shared.f32 	%f26, [%r78+-32];
	ld.shared.f32 	%f27, [%r77+-1024];
	fma.rn.f32 	%f28, %f26, %f27, %f125;
	ld.shared.f32 	%f29, [%r78+-28];
	ld.shared.f32 	%f30, [%r77+-896];
	fma.rn.f32 	%f31, %f29, %f30, %f28;
	ld.shared.f32 	%f32, [%r78+-24];
	ld.shared.f32 	%f33, [%r77+-768];
	fma.rn.f32 	%f34, %f32, %f33, %f31;
	ld.shared.f32 	%f35, [%r78+-20];
	ld.shared.f32 	%f36, [%r77+-640];
	fma.rn.f32 	%f37, %f35, %f36, %f34;
	ld.shared.f32 	%f38, [%r78+-16];
	ld.shared.f32 	%f39, [%r77+-512];
	fma.rn.f32 	%f40, %f38, %f39, %f37;
	ld.shared.f32 	%f41, [%r78+-12];
	ld.shared.f32 	%f42, [%r77+-384];
	fma.rn.f32 	%f43, %f41, %f42, %f40;
	ld.shared.f32 	%f44, [%r78+-8];
	ld.shared.f32 	%f45, [%r77+-256];
	fma.rn.f32 	%f46, %f44, %f45, %f43;
	ld.shared.f32 	%f47, [%r78+-4];
	ld.shared.f32 	%f48, [%r77+-128];
	fma.rn.f32 	%f49, %f47, %f48, %f46;
	ld.shared.f32 	%f50, [%r78];
	ld.shared.f32 	%f51, [%r77];
	fma.rn.f32 	%f52, %f50, %f51, %f49;
	ld.shared.f32 	%f53, [%r78+4];
	ld.shared.f32 	%f54, [%r77+128];
	fma.rn.f32 	%f55, %f53, %f54, %f52;
	ld.shared.f32 	%f56, [%r78+8];
	ld.shared.f32 	%f57, [%r77+256];
	fma.rn.f32 	%f58, %f56, %f57, %f55;
	ld.shared.f32 	%f59, [%r78+12];
	ld.shared.f32 	%f60, [%r77+384];
	fma.rn.f32 	%f61, %f59, %f60, %f58;
	ld.shared.f32 	%f62, [%r78+16];
	ld.shared.f32 	%f63, [%r77+512];
	fma.rn.f32 	%f64, %f62, %f63, %f61;
	ld.shared.f32 	%f65, [%r78+20];
	ld.shared.f32 	%f66, [%r77+640];
	fma.rn.f32 	%f67, %f65, %f66, %f64;
	ld.shared.f32 	%f68, [%r78+24];
	ld.shared.f32 	%f69, [%r77+768];
	fma.rn.f32 	%f70, %f68, %f69, %f67;
	ld.shared.f32 	%f71, [%r78+28];
	ld.shared.f32 	%f72, [%r77+896];
	fma.rn.f32 	%f125, %f71, %f72, %f70;
	add.s32 	%r79, %r79, 16;
	add.s32 	%r78, %r78, 64;
	add.s32 	%r77, %r77, 2048;
	setp.ne.s32 	%p10, %r79, 0;
	mov.u32 	%r81, %r11;
	@%p10 bra 	$L__BB0_9;
$L__BB0_10:
	setp.eq.s32 	%p11, %r9, 0;
	@%p11 bra 	$L__BB0_20;
	add.s32 	%r63, %r9, -1;
	setp.lt.u32 	%p12, %r63, 7;
	@%p12 bra 	$L__BB0_13;
	shl.b32 	%r64, %r81, 2;
	add.s32 	%r65, %r6, %r64;
	ld.shared.f32 	%f74, [%r65];
	shl.b32 	%r66, %r81, 7;
	add.s32 	%r67, %r8, %r66;
	ld.shared.f32 	%f75, [%r67];
	fma.rn.f32 	%f76, %f74, %f75, %f125;
	ld.shared.f32 	%f77, [%r65+4];
	ld.shared.f32 	%f78, [%r67+128];
	fma.rn.f32 	%f79, %f77, %f78, %f76;
	ld.shared.f32 	%f80, [%r65+8];
	ld.shared.f32 	%f81, [%r67+256];
	fma.rn.f32 	%f82, %f80, %f81, %f79;
	ld.shared.f32 	%f83, [%r65+12];
	ld.shared.f32 	%f84, [%r67+384];
	fma.rn.f32 	%f85, %f83, %f84, %f82;
	ld.shared.f32 	%f86, [%r65+16];
	ld.shared.f32 	%f87, [%r67+512];
	fma.rn.f32 	%f88, %f86, %f87, %f85;
	ld.shared.f32 	%f89, [%r65+20];
	ld.shared.f32 	%f90, [%r67+640];
	fma.rn.f32 	%f91, %f89, %f90, %f88;
	ld.shared.f32 	%f92, [%r65+24];
	ld.shared.f32 	%f93, [%r67+768];
	fma.rn.f32 	%f94, %f92, %f93, %f91;
	ld.shared.f32 	%f95, [%r65+28];
	ld.shared.f32 	%f96, [%r67+896];
	fma.rn.f32 	%f125, %f95, %f96, %f94;
	add.s32 	%r81, %r81, 8;
$L__BB0_13:
	setp.eq.s32 	%p13, %r10, 0;
	@%p13 bra 	$L__BB0_20;
	add.s32 	%r68, %r10, -1;
	setp.lt.u32 	%p14, %r68, 3;
	@%p14 bra 	$L__BB0_16;
	shl.b32 	%r69, %r81, 2;
	add.s32 	%r70, %r6, %r69;
	ld.shared.f32 	%f98, [%r70];
	shl.b32 	%r71, %r81, 7;
	add.s32 	%r72, %r8, %r71;
	ld.shared.f32 	%f99, [%r72];
	fma.rn.f32 	%f100, %f98, %f99, %f125;
	ld.shared.f32 	%f101, [%r70+4];
	ld.shared.f32 	%f102, [%r72+128];
	fma.rn.f32 	%f103, %f101, %f102, %f100;
	ld.shared.f32 	%f104, [%r70+8];
	ld.shared.f32 	%f105, [%r72+256];
	fma.rn.f32 	%f106, %f104, %f105, %f103;
	ld.shared.f32 	%f107, [%r70+12];
	ld.shared.f32 	%f108, [%r72+384];
	fma.rn.f32 	%f125, %f107, %f108, %f106;
	add.s32 	%r81, %r81, 4;
$L__BB0_16:
	setp.eq.s32 	%p15, %r12, 0;
	@%p15 bra 	$L__BB0_20;
	setp.eq.s32 	%p16, %r12, 1;
	shl.b32 	%r73, %r81, 2;
	add.s32 	%r31, %r6, %r73;
	ld.shared.f32 	%f109, [%r31];
	shl.b32 	%r74, %r81, 7;
	add.s32 	%r32, %r8, %r74;
	ld.shared.f32 	%f110, [%r32];
	fma.rn.f32 	%f125, %f109, %f110, %f125;
	@%p16 bra 	$L__BB0_20;
	setp.eq.s32 	%p17, %r12, 2;
	ld.shared.f32 	%f111, [%r31+4];
	ld.shared.f32 	%f112, [%r32+128];
	fma.rn.f32 	%f125, %f111, %f112, %f125;
	@%p17 bra 	$L__BB0_20;
	ld.shared.f32 	%f113, [%r31+8];
	ld.shared.f32 	%f114, [%r32+256];
	fma.rn.f32 	%f125, %f113, %f114, %f125;
$L__BB0_20:
	bar.sync 	0;
	add.s32 	%r76, %r14, 1;
	setp.ne.s32 	%p18, %r14, %r5;
	@%p18 bra 	$L__BB0_2;
$L__BB0_21:
	setp.ge.s32 	%p19, %r3, %r34;
	setp.ge.s32 	%p20, %r4, %r36;
	or.pred  	%p21, %p19, %p20;
	@%p21 bra 	$L__BB0_23;
	ld.param.u64 	%rd13, [_Z14tiledMatrixMulPfS_S_iiii_param_2];
	mad.lo.s32 	%r75, %r3, %r36, %r4;
	cvta.to.global.u64 	%rd10, %rd13;
	mul.wide.s32 	%rd11, %r75, 4;
	add.s64 	%rd12, %rd10, %rd11;
	st.global.f32 	[%rd12], %f125;
$L__BB0_23:
	ret;

}
	// .globl	_Z15simpleMatrixMulPfS_S_iii
.visible .entry _Z15simpleMatrixMulPfS_S_iii(
	.param .u64 .ptr .align 1 _Z15simpleMatrixMulPfS_S_iii_param_0,
	.param .u64 .ptr .align 1 _Z15simpleMatrixMulPfS_S_iii_param_1,
	.param .u64 .ptr .align 1 _Z15simpleMatrixMulPfS_S_iii_param_2,
	.param .u32 _Z15simpleMatrixMulPfS_S_iii_param_3,
	.param .u32 _Z15simpleMatrixMulPfS_S_iii_param_4,
	.param .u32 _Z15simpleMatrixMulPfS_S_iii_param_5
)
{
	.reg .pred 	%p<13>;
	.reg .b32 	%r<41>;
	.reg .b32 	%f<68>;
	.reg .b64 	%rd<53>;

	ld.param.u64 	%rd7, [_Z15simpleMatrixMulPfS_S_iii_param_0];
	ld.param.u64 	%rd8, [_Z15simpleMatrixMulPfS_S_iii_param_1];
	ld.param.u64 	%rd6, [_Z15simpleMatrixMulPfS_S_iii_param_2];
	ld.param.u32 	%r20, [_Z15simpleMatrixMulPfS_S_iii_param_3];
	ld.param.u32 	%r18, [_Z15simpleMatrixMulPfS_S_iii_param_4];
	ld.param.u32 	%r19, [_Z15simpleMatrixMulPfS_S_iii_param_5];
	cvta.to.global.u64 	%rd1, %rd8;
	cvta.to.global.u64 	%rd2, %rd7;
	mov.u32 	%r21, %ctaid.y;
	mov.u32 	%r22, %ntid.y;
	mov.u32 	%r23, %tid.y;
	mad.lo.s32 	%r1, %r21, %r22, %r23;
	mov.u32 	%r24, %ctaid.x;
	mov.u32 	%r25, %ntid.x;
	mov.u32 	%r26, %tid.x;
	mad.lo.s32 	%r2, %r24, %r25, %r26;
	setp.ge.s32 	%p1, %r1, %r20;
	setp.ge.s32 	%p2, %r2, %r19;
	or.pred  	%p3, %p1, %p2;
	@%p3 bra 	$L__BB1_14;
	setp.lt.s32 	%p4, %r18, 1;
	mov.f32 	%f67, 0f00000000;
	@%p4 bra 	$L__BB1_13;
	mul.lo.s32 	%r3, %r18, %r1;
	and.b32  	%r4, %r18, 7;
	setp.lt.u32 	%p5, %r18, 8;
	mov.f32 	%f67, 0f00000000;
	mov.b32 	%r39, 0;
	@%p5 bra 	$L__BB1_5;
	and.b32  	%r39, %r18, 2147483640;
	neg.s32 	%r37, %r39;
	shl.b32 	%r7, %r19, 3;
	mul.wide.u32 	%rd9, %r3, 4;
	add.s64 	%rd10, %rd9, %rd2;
	add.s64 	%rd52, %rd10, 16;
	mov.f32 	%f67, 0f00000000;
	mul.wide.s32 	%rd13, %r19, 4;
	mov.u32 	%r36, %r2;
$L__BB1_4:
	.pragma "nounroll";
	ld.global.f32 	%f17, [%rd52+-16];
	mul.wide.s32 	%rd11, %r36, 4;
	add.s64 	%rd12, %rd1, %rd11;
	ld.global.f32 	%f18, [%rd12];
	fma.rn.f32 	%f19, %f17, %f18, %f67;
	ld.global.f32 	%f20, [%rd52+-12];
	add.s64 	%rd14, %rd12, %rd13;
	ld.global.f32 	%f21, [%rd14];
	fma.rn.f32 	%f22, %f20, %f21, %f19;
	ld.global.f32 	%f23, [%rd52+-8];
	add.s64 	%rd15, %rd14, %rd13;
	ld.global.f32 	%f24, [%rd15];
	fma.rn.f32 	%f25, %f23, %f24, %f22;
	ld.global.f32 	%f26, [%rd52+-4];
	add.s64 	%rd16, %rd15, %rd13;
	ld.global.f32 	%f27, [%rd16];
	fma.rn.f32 	%f28, %f26, %f27, %f25;
	ld.global.f32 	%f29, [%rd52];
	add.s64 	%rd17, %rd16, %rd13;
	ld.global.f32 	%f30, [%rd17];
	fma.rn.f32 	%f31, %f29, %f30, %f28;
	ld.global.f32 	%f32, [%rd52+4];
	add.s64 	%rd18, %rd17, %rd13;
	ld.global.f32 	%f33, [%rd18];
	fma.rn.f32 	%f34, %f32, %f33, %f31;
	ld.global.f32 	%f35, [%rd52+8];
	add.s64 	%rd19, %rd18, %rd13;
	ld.global.f32 	%f36, [%rd19];
	fma.rn.f32 	%f37, %f35, %f36, %f34;
	ld.global.f32 	%f38, [%rd52+12];
	add.s64 	%rd20, %rd19, %rd13;
	ld.global.f32 	%f39, [%rd20];
	fma.rn.f32 	%f67, %f38, %f39, %f37;
	add.s32 	%r37, %r37, 8;
	add.s32 	%r36, %r36, %r7;
	add.s64 	%rd52, %rd52, 32;
	setp.ne.s32 	%p6, %r37, 0;
	@%p6 bra 	$L__BB1_4;
$L__BB1_5:
	setp.eq.s32 	%p7, %r4, 0;
	@%p7 bra 	$L__BB1_13;
	and.b32  	%r13, %r18, 3;
	setp.lt.u32 	%p8, %r4, 4;
	@%p8 bra 	$L__BB1_8;
	add.s32 	%r28, %r39, %r3;
	mul.wide.u32 	%rd21, %r28, 4;
	add.s64 	%rd22, %rd2, %rd21;
	ld.global.f32 	%f41, [%rd22];
	mad.lo.s32 	%r29, %r39, %r19, %r2;
	mul.wide.s32 	%rd23, %r29, 4;
	add.s64 	%rd24, %rd1, %rd23;
	ld.global.f32 	%f42, [%rd24];
	fma.rn.f32 	%f43, %f41, %f42, %f67;
	cvt.u64.u32 	%rd25, %r3;
	cvt.u64.u32 	%rd26, %r39;
	add.s64 	%rd27, %rd26, %rd25;
	shl.b64 	%rd28, %rd27, 2;
	add.s64 	%rd29, %rd2, %rd28;
	ld.global.f32 	%f44, [%rd29+4];
	mul.wide.s32 	%rd30, %r19, 4;
	add.s64 	%rd31, %rd24, %rd30;
	ld.global.f32 	%f45, [%rd31];
	fma.rn.f32 	%f46, %f44, %f45, %f43;
	ld.global.f32 	%f47, [%rd29+8];
	add.s64 	%rd32, %rd31, %rd30;
	ld.global.f32 	%f48, [%rd32];
	fma.rn.f32 	%f49, %f47, %f48, %f46;
	ld.global.f32 	%f50, [%rd29+12];
	add.s64 	%rd33, %rd32, %rd30;
	ld.global.f32 	%f51, [%rd33];
	fma.rn.f32 	%f67, %f50, %f51, %f49;
	add.s32 	%r39, %r39, 4;
$L__BB1_8:
	setp.eq.s32 	%p9, %r13, 0;
	@%p9 bra 	$L__BB1_13;
	setp.eq.s32 	%p10, %r13, 1;
	@%p10 bra 	$L__BB1_11;
	add.s32 	%r30, %r39, %r3;
	mul.wide.u32 	%rd34, %r30, 4;
	add.s64 	%rd35, %rd2, %rd34;
	ld.global.f32 	%f53, [%rd35];
	mad.lo.s32 	%r31, %r39, %r19, %r2;
	mul.wide.s32 	%rd36, %r31, 4;
	add.s64 	%rd37, %rd1, %rd36;
	ld.global.f32 	%f54, [%rd37];
	fma.rn.f32 	%f55, %f53, %f54, %f67;
	cvt.u64.u32 	%rd38, %r3;
	cvt.u64.u32 	%rd39, %r39;
	add.s64 	%rd40, %rd39, %rd38;
	shl.b64 	%rd41, %rd40, 2;
	add.s64 	%rd42, %rd2, %rd41;
	ld.global.f32 	%f56, [%rd42+4];
	mul.wide.s32 	%rd43, %r19, 4;
	add.s64 	%rd44, %rd37, %rd43;
	ld.global.f32 	%f57, [%rd44];
	fma.rn.f32 	%f67, %f56, %f57, %f55;
	add.s32 	%r39, %r39, 2;
$L__BB1_11:
	and.b32  	%r32, %r18, 1;
	setp.eq.b32 	%p11, %r32, 1;
	not.pred 	%p12, %p11;
	@%p12 bra 	$L__BB1_13;
	add.s32 	%r33, %r39, %r3;
	mul.wide.u32 	%rd45, %r33, 4;
	add.s64 	%rd46, %rd2, %rd45;
	ld.global.f32 	%f58, [%rd46];
	mad.lo.s32 	%r34, %r39, %r19, %r2;
	mul.wide.s32 	%rd47, %r34, 4;
	add.s64 	%rd48, %rd1, %rd47;
	ld.global.f32 	%f59, [%rd48];
	fma.rn.f32 	%f67, %f58, %f59, %f67;
$L__BB1_13:
	mad.lo.s32 	%r35, %r19, %r1, %r2;
	cvta.to.global.u64 	%rd49, %rd6;
	mul.wide.s32 	%rd50, %r35, 4;
	add.s64 	%rd51, %rd49, %rd50;
	st.global.f32 	[%rd51], %f67;
$L__BB1_14:
	ret;

}


// ===== COMPILED SASS (sm_100) =====

	.target	sm_100

	.elftype	@"ET_EXEC"


//--------------------- .note.nv.tkinfo           --------------------------
	.section	.note.nv.tkinfo,"",@"SHT_NOTE"
	.sectionflags	@"SHF_NOTE_NV_TKINFO"
	.tkinfo
        /*0018*/ 	.word	0x00000002
        /*0030*/ 	.string	""
        /*0030*/ 	.string	"ptxas"
        /*0030*/ 	.string	"Cuda compilation tools, release 13.0, V13.0.88"
        /*0030*/ 	.string	"Build cuda_13.0.r13.0/compiler.36424714_0"
        /*0030*/ 	.string	"-arch sm_100 -m 64 "



//--------------------- .note.nv.cuinfo           --------------------------
	.section	.note.nv.cuinfo,"",@"SHT_NOTE"
	.sectionflags	@"SHF_NOTE_NV_CUINFO"
        /*0018*/ 	.short	0x0002
        /*001a*/ 	.short	0x0064
        /*001c*/ 	.short	0x0082
	.zero		2


//--------------------- .nv.info                  --------------------------
	.section	.nv.info,"",@"SHT_CUDA_INFO"
	.align	4


	//----- nvinfo : EIATTR_REGCOUNT
	.align		4
        /*0000*/ 	.byte	0x04, 0x2f
        /*0002*/ 	.short	(.L_1 - .L_0)
	.align		4
.L_0:
        /*0004*/ 	.word	index@(_Z14tiledMatrixMulPfS_S_iiii)
        /*0008*/ 	.word	0x0000001f


	//----- nvinfo : EIATTR_FRAME_SIZE
	.align		4
.L_1:
        /*000c*/ 	.byte	0x04, 0x11
        /*000e*/ 	.short	(.L_3 - .L_2)
	.align		4
.L_2:
        /*0010*/ 	.word	index@(_Z14tiledMatrixMulPfS_S_iiii)
        /*0014*/ 	.word	0x00000000


	//----- nvinfo : EIATTR_REGCOUNT
	.align		4
.L_3:
        /*0018*/ 	.byte	0x04, 0x2f
        /*001a*/ 	.short	(.L_5 - .L_4)
	.align		4
.L_4:
        /*001c*/ 	.word	index@(_Z15simpleMatrixMulPfS_S_iii)
        /*0020*/ 	.word	0x00000020


	//----- nvinfo : EIATTR_FRAME_SIZE
	.align		4
.L_5:
        /*0024*/ 	.byte	0x04, 0x11
        /*0026*/ 	.short	(.L_7 - .L_6)
	.align		4
.L_6:
        /*0028*/ 	.word	index@(_Z15simpleMatrixMulPfS_S_iii)
        /*002c*/ 	.word	0x00000000


	//----- nvinfo : EIATTR_MIN_STACK_SIZE
	.align		4
.L_7:
        /*0030*/ 	.byte	0x04, 0x12
        /*0032*/ 	.short	(.L_9 - .L_8)
	.align		4
.L_8:
        /*0034*/ 	.word	index@(_Z15simpleMatrixMulPfS_S_iii)
        /*0038*/ 	.word	0x00000000


	//----- nvinfo : EIATTR_MIN_STACK_SIZE
	.align		4
.L_9:
        /*003c*/ 	.byte	0x04, 0x12
        /*003e*/ 	.short	(.L_11 - .L_10)
	.align		4
.L_10:
        /*0040*/ 	.word	index@(_Z14tiledMatrixMulPfS_S_iiii)
        /*0044*/ 	.word	0x00000000
.L_11:


//--------------------- .nv.compat                --------------------------
	.section	.nv.compat,"",@"SHT_CUDA_COMPAT_INFO"
	.align	4
        /*0000*/ 	.byte	0x02, 0x09, 0x00, 0x00, 0x02, 0x02, 0x01, 0x00, 0x02, 0x05, 0x05, 0x00, 0x03, 0x07, 0x01, 0x01
        /*0010*/ 	.byte	0x02, 0x03, 0x00, 0x00, 0x02, 0x06, 0x01, 0x00, 0x04, 0x0b, 0x08, 0x00, 0x09, 0x00, 0x00, 0x00
        /*0020*/ 	.byte	0x00, 0x00, 0x00, 0x00


//--------------------- .nv.info._Z15simpleMatrixMulPfS_S_iii --------------------------
	.section	.nv.info._Z15simpleMatrixMulPfS_S_iii,"",@"SHT_CUDA_INFO"
	.sectionflags	@""
	.align	4


	//----- nvinfo : EIATTR_CUDA_API_VERSION
	.align		4
        /*0000*/ 	.byte	0x04, 0x37
        /*0002*/ 	.short	(.L_13 - .L_12)
.L_12:
        /*0004*/ 	.word	0x00000082


	//----- nvinfo : EIATTR_KPARAM_INFO
	.align		4
.L_13:
        /*0008*/ 	.byte	0x04, 0x17
        /*000a*/ 	.short	(.L_15 - .L_14)
.L_14:
        /*000c*/ 	.word	0x00000000
        /*0010*/ 	.short	0x0005
        /*0012*/ 	.short	0x0020
        /*0014*/ 	.byte	0x00, 0xf0, 0x11, 0x00


	//----- nvinfo : EIATTR_KPARAM_INFO
	.align		4
.L_15:
        /*0018*/ 	.byte	0x04, 0x17
        /*001a*/ 	.short	(.L_17 - .L_16)
.L_16:
        /*001c*/ 	.word	0x00000000
        /*0020*/ 	.short	0x0004
        /*0022*/ 	.short	0x001c
        /*0024*/ 	.byte	0x00, 0xf0, 0x11, 0x00


	//----- nvinfo : EIATTR_KPARAM_INFO
	.align		4
.L_17:
        /*0028*/ 	.byte	0x04, 0x17
        /*002a*/ 	.short	(.L_19 - .L_18)
.L_18:
        /*002c*/ 	.word	0x00000000
        /*0030*/ 	.short	0x0003
        /*0032*/ 	.short	0x0018
        /*0034*/ 	.byte	0x00, 0xf0, 0x11, 0x00


	//----- nvinfo : EIATTR_KPARAM_INFO
	.align		4
.L_19:
        /*0038*/ 	.byte	0x04, 0x17
        /*003a*/ 	.short	(.L_21 - .L_20)
.L_20:
        /*003c*/ 	.word	0x00000000
        /*0040*/ 	.short	0x0002
        /*0042*/ 	.short	0x0010
        /*0044*/ 	.byte	0x00, 0xf5, 0x21, 0x00


	//----- nvinfo : EIATTR_KPARAM_INFO
	.align		4
.L_21:
        /*0048*/ 	.byte	0x04, 0x17
        /*004a*/ 	.short	(.L_23 - .L_22)
.L_22:
        /*004c*/ 	.word	0x00000000
        /*0050*/ 	.short	0x0001
        /*0052*/ 	.short	0x0008
        /*0054*/ 	.byte	0x00, 0xf5, 0x21, 0x00


	//----- nvinfo : EIATTR_KPARAM_INFO
	.align		4
.L_23:
        /*0058*/ 	.byte	0x04, 0x17
        /*005a*/ 	.short	(.L_25 - .L_24)
.L_24:
        /*005c*/ 	.word	0x00000000
        /*0060*/ 	.short	0x0000
        /*0062*/ 	.short	0x0000
        /*0064*/ 	.byte	0x00, 0xf5, 0x21, 0x00


	//----- nvinfo : EIATTR_SPARSE_MMA_MASK
	.align		4
.L_25:
        /*0068*/ 	.byte	0x03, 0x50
        /*006a*/ 	.short	0x0000


	//----- nvinfo : EIATTR_MAXREG_COUNT
	.align		4
        /*006c*/ 	.byte	0x03, 0x1b
        /*006e*/ 	.short	0x00ff


	//----- nvinfo : EIATTR_MERCURY_ISA_VERSION
	.align		4
        /*0070*/ 	.byte	0x03, 0x5f
        /*0072*/ 	.short	0x0101


	//----- nvinfo : EIATTR_VRC_CTA_INIT_COUNT
	.align		4
        /*0074*/ 	.byte	0x02, 0x4a
	.zero		1
	.zero		1


	//----- nvinfo : EIATTR_EXIT_INSTR_OFFSETS
	.align		4
        /*0078*/ 	.byte	0x04, 0x1c
        /*007a*/ 	.short	(.L_27 - .L_26)


	//   ....[0]....
.L_26:
        /*007c*/ 	.word	0x000000d0


	//   ....[1]....
        /*0080*/ 	.word	0x000008f0


	//----- nvinfo : EIATTR_CBANK_PARAM_SIZE
	.align		4
.L_27:
        /*0084*/ 	.byte	0x03, 0x19
        /*0086*/ 	.short	0x0024


	//----- nvinfo : EIATTR_PARAM_CBANK
	.align		4
        /*0088*/ 	.byte	0x04, 0x0a
        /*008a*/ 	.short	(.L_29 - .L_28)
	.align		4
.L_28:
        /*008c*/ 	.word	index@(.nv.constant0._Z15simpleMatrixMulPfS_S_iii)
        /*0090*/ 	.short	0x0380
        /*0092*/ 	.short	0x0024


	//----- nvinfo : EIATTR_SW_WAR
	.align		4
.L_29:
        /*0094*/ 	.byte	0x04, 0x36
        /*0096*/ 	.short	(.L_31 - .L_30)
.L_30:
        /*0098*/ 	.word	0x00000008
.L_31:


//--------------------- .nv.info._Z14tiledMatrixMulPfS_S_iiii --------------------------
	.section	.nv.info._Z14tiledMatrixMulPfS_S_iiii,"",@"SHT_CUDA_INFO"
	.sectionflags	@""
	.align	4


	//----- nvinfo : EIATTR_CUDA_API_VERSION
	.align		4
        /*0000*/ 	.byte	0x04, 0x37
        /*0002*/ 	.short	(.L_33 - .L_32)
.L_32:
        /*0004*/ 	.word	0x00000082


	//----- nvinfo : EIATTR_KPARAM_INFO
	.align		4
.L_33:
        /*0008*/ 	.byte	0x04, 0x17
        /*000a*/ 	.short	(.L_35 - .L_34)
.L_34:
        /*000c*/ 	.word	0x00000000
        /*0010*/ 	.short	0x0006
        /*0012*/ 	.short	0x0024
        /*0014*/ 	.byte	0x00, 0xf0, 0x11, 0x00


	//----- nvinfo : EIATTR_KPARAM_INFO
	.align		4
.L_35:
        /*0018*/ 	.byte	0x04, 0x17
        /*001a*/ 	.short	(.L_37 - .L_36)
.L_36:
        /*001c*/ 	.word	0x00000000
        /*0020*/ 	.short	0x0005
        /*0022*/ 	.short	0x0020
        /*0024*/ 	.byte	0x00, 0xf0, 0x11, 0x00


	//----- nvinfo : EIATTR_KPARAM_INFO
	.align		4
.L_37:
        /*0028*/ 	.byte	0x04, 0x17
        /*002a*/ 	.short	(.L_39 - .L_38)
.L_38:
        /*002c*/ 	.word	0x00000000
        /*0030*/ 	.short	0x0004
        /*0032*/ 	.short	0x001c
        /*0034*/ 	.byte	0x00, 0xf0, 0x11, 0x00


	//----- nvinfo : EIATTR_KPARAM_INFO
	.align		4
.L_39:
        /*0038*/ 	.byte	0x04, 0x17
        /*003a*/ 	.short	(.L_41 - .L_40)
.L_40:
        /*003c*/ 	.word	0x00000000
        /*0040*/ 	.short	0x0003
        /*0042*/ 	.short	0x0018
        /*0044*/ 	.byte	0x00, 0xf0, 0x11, 0x00


	//----- nvinfo : EIATTR_KPARAM_INFO
	.align		4
.L_41:
        /*0048*/ 	.byte	0x04, 0x17
        /*004a*/ 	.short	(.L_43 - .L_42)
.L_42:
        /*004c*/ 	.word	0x00000000
        /*0050*/ 	.short	0x0002
        /*0052*/ 	.short	0x0010
        /*0054*/ 	.byte	0x00, 0xf5, 0x21, 0x00


	//----- nvinfo : EIATTR_KPARAM_INFO
	.align		4
.L_43:
        /*0058*/ 	.byte	0x04, 0x17
        /*005a*/ 	.short	(.L_45 - .L_44)
.L_44:
        /*005c*/ 	.word	0x00000000
        /*0060*/ 	.short	0x0001
        /*0062*/ 	.short	0x0008
        /*0064*/ 	.byte	0x00, 0xf5, 0x21, 0x00


	//----- nvinfo : EIATTR_KPARAM_INFO
	.align		4
.L_45:
        /*0068*/ 	.byte	0x04, 0x17
        /*006a*/ 	.short	(.L_47 - .L_46)
.L_46:
        /*006c*/ 	.word	0x00000000
        /*0070*/ 	.short	0x0000
        /*0072*/ 	.short	0x0000
        /*0074*/ 	.byte	0x00, 0xf5, 0x21, 0x00


	//----- nvinfo : EIATTR_SPARSE_MMA_MASK
	.align		4
.L_47:
        /*0078*/ 	.byte	0x03, 0x50
        /*007a*/ 	.short	0x0000


	//----- nvinfo : EIATTR_MAXREG_COUNT
	.align		4
        /*007c*/ 	.byte	0x03, 0x1b
        /*007e*/ 	.short	0x00ff


	//----- nvinfo : EIATTR_NUM_BARRIERS
	.align		4
        /*0080*/ 	.byte	0x02, 0x4c
        /*0082*/ 	.byte	0x01
	.zero		1


	//----- nvinfo : EIATTR_MERCURY_ISA_VERSION
	.align		4
        /*0084*/ 	.byte	0x03, 0x5f
        /*0086*/ 	.short	0x0101


	//----- nvinfo : EIATTR_UNUSED_LOAD_BYTE_OFFSET
	.align		4
        /*0088*/ 	.byte	0x04, 0x44
        /*008a*/ 	.short	(.L_49 - .L_48)


	//   ....[0]....
.L_48:
        /*008c*/ 	.word	0x00000b70
        /*0090*/ 	.word	0x00000fff


	//----- nvinfo : EIATTR_VRC_CTA_INIT_COUNT
	.align		4
.L_49:
        /*0094*/ 	.byte	0x02, 0x4a
	.zero		1
	.zero		1


	//----- nvinfo : EIATTR_EXIT_INSTR_OFFSETS
	.align		4
        /*0098*/ 	.byte	0x04, 0x1c
        /*009a*/ 	.short	(.L_51 - .L_50)


	//   ....[0]....
.L_50:
        /*009c*/ 	.word	0x00000c60


	//   ....[1]....
        /*00a0*/ 	.word	0x00000cb0


	//----- nvinfo : EIATTR_CBANK_PARAM_SIZE
	.align		4
.L_51:
        /*00a4*/ 	.byte	0x03, 0x19
        /*00a6*/ 	.short	0x0028


	//----- nvinfo : EIATTR_PARAM_CBANK
	.align		4
        /*00a8*/ 	.byte	0x04, 0x0a
        /*00aa*/ 	.short	(.L_53 - .L_52)
	.align		4
.L_52:
        /*00ac*/ 	.word	index@(.nv.constant0._Z14tiledMatrixMulPfS_S_iiii)
        /*00b0*/ 	.short	0x0380
        /*00b2*/ 	.short	0x0028


	//----- nvinfo : EIATTR_SW_WAR
	.align		4
.L_53:
        /*00b4*/ 	.byte	0x04, 0x36
        /*00b6*/ 	.short	(.L_55 - .L_54)
.L_54:
        /*00b8*/ 	.word	0x00000008
.L_55:


//--------------------- .nv.callgraph             --------------------------
	.section	.nv.callgraph,"",@"SHT_CUDA_CALLGRAPH"
	.align	4
	.sectionentsize	8
	.align		4
        /*0000*/ 	.word	0x00000000
	.align		4
        /*0004*/ 	.word	0xffffffff
	.align		4
        /*0008*/ 	.word	0x00000000
	.align		4
        /*000c*/ 	.word	0xfffffffe
	.align		4
        /*0010*/ 	.word	0x00000000
	.align		4
        /*0014*/ 	.word	0xfffffffd
	.align		4
        /*0018*/ 	.word	0x00000000
	.align		4
        /*001c*/ 	.word	0xfffffffc


//--------------------- .text._Z15simpleMatrixMulPfS_S_iii --------------------------
	.section	.text._Z15simpleMatrixMulPfS_S_iii,"ax",@progbits
	.align	128
        .global         _Z15simpleMatrixMulPfS_S_iii
        .type           _Z15simpleMatrixMulPfS_S_iii,@function
        .size           _Z15simpleMatrixMulPfS_S_iii,(.L_x_13 - _Z15simpleMatrixMulPfS_S_iii)
        .other          _Z15simpleMatrixMulPfS_S_iii,@"STO_CUDA_ENTRY STV_DEFAULT"
_Z15simpleMatrixMulPfS_S_iii:
.text._Z15simpleMatrixMulPfS_S_iii:
[----:B------:R-:W-:Y:S01]  /*0000*/  LDC R1, c[0x0][0x37c] ;  /* 0x0000df00ff017b82 */ /* 0x000fe20000000800 */
[----:B------:R-:W0:Y:S07]  /*0010*/  S2R R5, SR_TID.X ;  /* 0x0000000000057919 */ /* 0x000e2e0000002100 */
[----:B------:R-:W1:Y:S01]  /*0020*/  LDC R16, c[0x0][0x364] ;  /* 0x0000d900ff107b82 */ /* 0x000e620000000800 */
[----:B------:R-:W2:Y:S01]  /*0030*/  LDCU UR6, c[0x0][0x398] ;  /* 0x00007300ff0677ac */ /* 0x000ea20008000800 */
[----:B------:R-:W1:Y:S06]  /*0040*/  S2R R3, SR_TID.Y ;  /* 0x0000000000037919 */ /* 0x000e6c0000002200 */
[----:B------:R-:W0:Y:S08]  /*0050*/  S2UR UR5, SR_CTAID.X ;  /* 0x00000000000579c3 */ /* 0x000e300000002500 */
[----:B------:R-:W0:Y:S08]  /*0060*/  LDC R0, c[0x0][0x360] ;  /* 0x0000d800ff007b82 */ /* 0x000e300000000800 */
[----:B------:R-:W1:Y:S08]  /*0070*/  S2UR UR4, SR_CTAID.Y ;  /* 0x00000000000479c3 */ /* 0x000e700000002600 */
[----:B------:R-:W3:Y:S01]  /*0080*/  LDC R17, c[0x0][0x3a0] ;  /* 0x0000e800ff117b82 */ /* 0x000ee20000000800 */
[----:B0-----:R-:W-:-:S02]  /*0090*/  IMAD R0, R0, UR5, R5 ;  /* 0x0000000500007c24 */ /* 0x001fc4000f8e0205 */
[----:B-1----:R-:W-:-:S03]  /*00a0*/  IMAD R16, R16, UR4, R3 ;  /* 0x0000000410107c24 */ /* 0x002fc6000f8e0203 */
[----:B---3--:R-:W-:-:S04]  /*00b0*/  ISETP.GE.AND P0, PT, R0, R17, PT ;  /* 0x000000110000720c */ /* 0x008fc80003f06270 */
[----:B--2---:R-:W-:-:S13]  /*00c0*/  ISETP.GE.OR P0, PT, R16, UR6, P0 ;  /* 0x0000000610007c0c */ /* 0x004fda0008706670 */
[----:B------:R-:W-:Y:S05]  /*00d0*/  @P0 EXIT ;  /* 0x000000000000094d */ /* 0x000fea0003800000 */
[----:B------:R-:W0:Y:S01]  /*00e0*/  LDC R19, c[0x0][0x39c] ;  /* 0x0000e700ff137b82 */ /* 0x000e220000000800 */
[----:B------:R-:W1:Y:S01]  /*00f0*/  LDCU.64 UR4, c[0x0][0x358] ;  /* 0x00006b00ff0477ac */ /* 0x000e620008000a00 */
[----:B------:R-:W-:Y:S01]  /*0100*/  HFMA2 R24, -RZ, RZ, 0, 0 ;  /* 0x00000000ff187431 */ /* 0x000fe200000001ff */
[----:B0-----:R-:W-:-:S13]  /*0110*/  ISETP.GE.AND P0, PT, R19, 0x1, PT ;  /* 0x000000011300780c */ /* 0x001fda0003f06270 */
[----:B-1----:R-:W-:Y:S05]  /*0120*/  @!P0 BRA `(.L_x_0) ;  /* 0x0000000400e08947 */ /* 0x002fea0003800000 */
[C---:B------:R-:W-:Y:S01]  /*0130*/  ISETP.GE.U32.AND P1, PT, R19.reuse, 0x8, PT ;  /* 0x000000081300780c */ /* 0x040fe20003f26070 */
[----:B------:R-:W-:Y:S01]  /*0140*/  IMAD R20, R16, R19, RZ ;  /* 0x0000001310147224 */ /* 0x000fe200078e02ff */
[----:B------:R-:W-:Y:S02]  /*0150*/  LOP3.LUT R27, R19, 0x7, RZ, 0xc0, !PT ;  /* 0x00000007131b7812 */ /* 0x000fe400078ec0ff */
[----:B------:R-:W-:Y:S02]  /*0160*/  MOV R24, RZ ;  /* 0x000000ff00187202 */ /* 0x000fe40000000f00 */
[----:B------:R-:W-:Y:S02]  /*0170*/  ISETP.NE.AND P0, PT, R27, RZ, PT ;  /* 0x000000ff1b00720c */ /* 0x000fe40003f05270 */
[----:B------:R-:W-:-:S05]  /*0180*/  MOV R21, RZ ;  /* 0x000000ff00157202 */ /* 0x000fca0000000f00 */
[----:B------:R-:W-:Y:S06]  /*0190*/  @!P1 BRA `(.L_x_1) ;  /* 0x0000000000c49947 */ /* 0x000fec0003800000 */
[----:B------:R-:W0:Y:S01]  /*01a0*/  LDC.64 R2, c[0x0][0x380] ;  /* 0x0000e000ff027b82 */ /* 0x000e220000000a00 */
[----:B------:R-:W-:Y:S02]  /*01b0*/  LOP3.LUT R21, R19, 0x7ffffff8, RZ, 0xc0, !PT ;  /* 0x7ffffff813157812 */ /* 0x000fe400078ec0ff */
[----:B------:R-:W-:Y:S02]  /*01c0*/  MOV R24, RZ ;  /* 0x000000ff00187202 */ /* 0x000fe40000000f00 */
[----:B------:R-:W-:Y:S02]  /*01d0*/  MOV R18, R0 ;  /* 0x0000000000127202 */ /* 0x000fe40000000f00 */
[----:B------:R-:W-:Y:S01]  /*01e0*/  IADD3 R22, PT, PT, -R21, RZ, RZ ;  /* 0x000000ff15167210 */ /* 0x000fe20007ffe1ff */
[----:B0-----:R-:W-:-:S03]  /*01f0*/  IMAD.WIDE.U32 R2, R20, 0x4, R2 ;  /* 0x0000000414027825 */ /* 0x001fc600078e0002 */
[----:B------:R-:W-:-:S04]  /*0200*/  IADD3 R4, P1, PT, R2, 0x10, RZ ;  /* 0x0000001002047810 */ /* 0x000fc80007f3e0ff */
[----:B------:R-:W-:-:S09]  /*0210*/  IADD3.X R5, PT, PT, RZ, R3, RZ, P1, !PT ;  /* 0x00000003ff057210 */ /* 0x000fd20000ffe4ff */
.L_x_2:
[----:B------:R-:W0:Y:S01]  /*0220*/  LDC.64 R14, c[0x0][0x388] ;  /* 0x0000e200ff0e7b82 */ /* 0x000e220000000a00 */
[----:B------:R-:W-:Y:S02]  /*0230*/  MOV R2, R4 ;  /* 0x0000000400027202 */ /* 0x000fe40000000f00 */
[----:B------:R-:W-:-:S05]  /*0240*/  MOV R3, R5 ;  /* 0x0000000500037202 */ /* 0x000fca0000000f00 */
[----:B------:R-:W2:Y:S04]  /*0250*/  LDG.E R25, desc[UR4][R2.64+-0x10] ;  /* 0xfffff00402197981 */ /* 0x000ea8000c1e1900 */
[----:B------:R-:W3:Y:S04]  /*0260*/  LDG.E R23, desc[UR4][R2.64+-0xc] ;  /* 0xfffff40402177981 */ /* 0x000ee8000c1e1900 */
[----:B------:R-:W4:Y:S04]  /*0270*/  LDG.E R29, desc[UR4][R2.64+-0x8] ;  /* 0xfffff804021d7981 */ /* 0x000f28000c1e1900 */
[----:B------:R-:W5:Y:S01]  /*0280*/  LDG.E R28, desc[UR4][R2.64+-0x4] ;  /* 0xfffffc04021c7981 */ /* 0x000f62000c1e1900 */
[----:B0-----:R-:W-:-:S05]  /*0290*/  IMAD.WIDE R14, R18, 0x4, R14 ;  /* 0x00000004120e7825 */ /* 0x001fca00078e020e */
[----:B------:R0:W2:Y:S01]  /*02a0*/  LDG.E R26, desc[UR4][R14.64] ;  /* 0x000000040e1a7981 */ /* 0x0000a2000c1e1900 */
[----:B------:R-:W-:-:S04]  /*02b0*/  IMAD.WIDE R12, R17, 0x4, R14 ;  /* 0x00000004110c7825 */ /* 0x000fc800078e020e */
[C---:B------:R-:W-:Y:S02]  /*02c0*/  IMAD.WIDE R4, R17.reuse, 0x4, R12 ;  /* 0x0000000411047825 */ /* 0x040fe400078e020c */
[----:B------:R-:W3:Y:S02]  /*02d0*/  LDG.E R12, desc[UR4][R12.64] ;  /* 0x000000040c0c7981 */ /* 0x000ee4000c1e1900 */
[C---:B------:R-:W-:Y:S02]  /*02e0*/  IMAD.WIDE R8, R17.reuse, 0x4, R4 ;  /* 0x0000000411087825 */ /* 0x040fe400078e0204 */
[----:B------:R-:W4:Y:S02]  /*02f0*/  LDG.E R4, desc[UR4][R4.64] ;  /* 0x0000000404047981 */ /* 0x000f24000c1e1900 */
[C---:B------:R-:W-:Y:S02]  /*0300*/  IMAD.WIDE R6, R17.reuse, 0x4, R8 ;  /* 0x0000000411067825 */ /* 0x040fe400078e0208 */
[----:B------:R-:W5:Y:S02]  /*0310*/  LDG.E R8, desc[UR4][R8.64] ;  /* 0x0000000408087981 */ /* 0x000f64000c1e1900 */
[----:B------:R-:W-:-:S02]  /*0320*/  IMAD.WIDE R10, R17, 0x4, R6 ;  /* 0x00000004110a7825 */ /* 0x000fc400078e0206 */
[----:B------:R-:W5:Y:S04]  /*0330*/  LDG.E R5, desc[UR4][R2.64] ;  /* 0x0000000402057981 */ /* 0x000f68000c1e1900 */
[----:B------:R-:W5:Y:S01]  /*0340*/  LDG.E R6, desc[UR4][R6.64] ;  /* 0x0000000406067981 */ /* 0x000f62000c1e1900 */
[----:B0-----:R-:W-:-:S03]  /*0350*/  IMAD.WIDE R14, R17, 0x4, R10 ;  /* 0x00000004110e7825 */ /* 0x001fc600078e020a */
[----:B------:R-:W5:Y:S04]  /*0360*/  LDG.E R10, desc[UR4][R10.64] ;  /* 0x000000040a0a7981 */ /* 0x000f68000c1e1900 */
[----:B------:R-:W5:Y:S04]  /*0370*/  LDG.E R13, desc[UR4][R14.64] ;  /* 0x000000040e0d7981 */ /* 0x000f68000c1e1900 */
[----:B------:R-:W5:Y:S04]  /*0380*/  LDG.E R7, desc[UR4][R2.64+0x4] ;  /* 0x0000040402077981 */ /* 0x000f68000c1e1900 */
[----:B------:R-:W5:Y:S01]  /*0390*/  LDG.E R9, desc[UR4][R2.64+0xc] ;  /* 0x00000c0402097981 */ /* 0x000f62000c1e1900 */
[----:B--2---:R-:W-:Y:S01]  /*03a0*/  FFMA R26, R25, R26, R24 ;  /* 0x0000001a191a7223 */ /* 0x004fe20000000018 */
[----:B------:R-:W-:-:S02]  /*03b0*/  IMAD.WIDE R24, R17, 0x4, R14 ;  /* 0x0000000411187825 */ /* 0x000fc400078e020e */
[----:B------:R-:W2:Y:S04]  /*03c0*/  LDG.E R14, desc[UR4][R2.64+0x8] ;  /* 0x00000804020e7981 */ /* 0x000ea8000c1e1900 */
[----:B------:R-:W2:Y:S01]  /*03d0*/  LDG.E R24, desc[UR4][R24.64] ;  /* 0x0000000418187981 */ /* 0x000ea2000c1e1900 */
[----:B---3--:R-:W-:Y:S01]  /*03e0*/  FFMA R12, R23, R12, R26 ;  /* 0x0000000c170c7223 */ /* 0x008fe2000000001a */
[----:B------:R-:W-:-:S03]  /*03f0*/  IADD3 R22, PT, PT, R22, 0x8, RZ ;  /* 0x0000000816167810 */ /* 0x000fc60007ffe0ff */
[----:B----4-:R-:W-:Y:S01]  /*0400*/  FFMA R29, R29, R4, R12 ;  /* 0x000000041d1d7223 */ /* 0x010fe2000000000c */
[----:B------:R-:W-:-:S03]  /*0410*/  ISETP.NE.AND P1, PT, R22, RZ, PT ;  /* 0x000000ff1600720c */ /* 0x000fc60003f25270 */
[----:B-----5:R-:W-:Y:S01]  /*0420*/  FFMA R8, R28, R8, R29 ;  /* 0x000000081c087223 */ /* 0x020fe2000000001d */
[----:B------:R-:W-:-:S03]  /*0430*/  IADD3 R4, P2, PT, R2, 0x20, RZ ;  /* 0x0000002002047810 */ /* 0x000fc60007f5e0ff */
[----:B------:R-:W-:Y:S01]  /*0440*/  FFMA R6, R5, R6, R8 ;  /* 0x0000000605067223 */ /* 0x000fe20000000008 */
[----:B------:R-:W-:Y:S02]  /*0450*/  IADD3.X R5, PT, PT, RZ, R3, RZ, P2, !PT ;  /* 0x00000003ff057210 */ /* 0x000fe400017fe4ff */
[----:B------:R-:W-:Y:S01]  /*0460*/  LEA R18, R17, R18, 0x3 ;  /* 0x0000001211127211 */ /* 0x000fe200078e18ff */
[----:B------:R-:W-:-:S04]  /*0470*/  FFMA R7, R7, R10, R6 ;  /* 0x0000000a07077223 */ /* 0x000fc80000000006 */
[----:B--2---:R-:W-:-:S04]  /*0480*/  FFMA R14, R14, R13, R7 ;  /* 0x0000000d0e0e7223 */ /* 0x004fc80000000007 */
[----:B------:R-:W-:Y:S01]  /*0490*/  FFMA R24, R9, R24, R14 ;  /* 0x0000001809187223 */ /* 0x000fe2000000000e */
[----:B------:R-:W-:Y:S06]  /*04a0*/  @P1 BRA `(.L_x_2) ;  /* 0xfffffffc005c1947 */ /* 0x000fec000383ffff */
.L_x_1:
[----:B------:R-:W-:Y:S05]  /*04b0*/  @!P0 BRA `(.L_x_0) ;  /* 0x0000000000fc8947 */ /* 0x000fea0003800000 */
[----:B------:R-:W-:Y:S02]  /*04c0*/  ISETP.GE.U32.AND P1, PT, R27, 0x4, PT ;  /* 0x000000041b00780c */ /* 0x000fe40003f26070 */
[----:B------:R-:W-:-:S04]  /*04d0*/  LOP3.LUT R14, R19, 0x3, RZ, 0xc0, !PT ;  /* 0x00000003130e7812 */ /* 0x000fc800078ec0ff */
[----:B------:R-:W-:-:S07]  /*04e0*/  ISETP.NE.AND P0, PT, R14, RZ, PT ;  /* 0x000000ff0e00720c */ /* 0x000fce0003f05270 */
[----:B------:R-:W-:Y:S06]  /*04f0*/  @!P1 BRA `(.L_x_3) ;  /* 0x00000000006c9947 */ /* 0x000fec0003800000 */
[----:B------:R-:W0:Y:S01]  /*0500*/  LDC.64 R4, c[0x0][0x388] ;  /* 0x0000e200ff047b82 */ /* 0x000e220000000a00 */
[----:B------:R-:W1:Y:S01]  /*0510*/  LDCU.64 UR6, c[0x0][0x380] ;  /* 0x00007000ff0677ac */ /* 0x000e620008000a00 */
[----:B------:R-:W-:Y:S01]  /*0520*/  IMAD R7, R21, R17, R0 ;  /* 0x0000001115077224 */ /* 0x000fe200078e0200 */
[CC--:B------:R-:W-:Y:S02]  /*0530*/  IADD3 R3, PT, PT, R20.reuse, R21.reuse, RZ ;  /* 0x0000001514037210 */ /* 0x0c0fe40007ffe0ff */
[----:B------:R-:W-:-:S03]  /*0540*/  IADD3 R8, P1, PT, R20, R21, RZ ;  /* 0x0000001514087210 */ /* 0x000fc60007f3e0ff */
[----:B------:R-:W2:Y:S01]  /*0550*/  LDC.64 R12, c[0x0][0x380] ;  /* 0x0000e000ff0c7b82 */ /* 0x000ea20000000a00 */
[----:B0-----:R-:W-:-:S04]  /*0560*/  IMAD.WIDE R4, R7, 0x4, R4 ;  /* 0x0000000407047825 */ /* 0x001fc800078e0204 */
[----:B------:R-:W-:Y:S02]  /*0570*/  IMAD.WIDE R6, R17, 0x4, R4 ;  /* 0x0000000411067825 */ /* 0x000fe400078e0204 */
[----:B------:R-:W3:Y:S02]  /*0580*/  LDG.E R4, desc[UR4][R4.64] ;  /* 0x0000000404047981 */ /* 0x000ee4000c1e1900 */
[----:B--2---:R-:W-:Y:S01]  /*0590*/  IMAD.WIDE.U32 R12, R3, 0x4, R12 ;  /* 0x00000004030c7825 */ /* 0x004fe200078e000c */
[----:B------:R-:W-:Y:S02]  /*05a0*/  IADD3.X R3, PT, PT, RZ, RZ, RZ, P1, !PT ;  /* 0x000000ffff037210 */ /* 0x000fe40000ffe4ff */
[----:B-1----:R-:W-:-:S03]  /*05b0*/  LEA R2, P1, R8, UR6, 0x2 ;  /* 0x0000000608027c11 */ /* 0x002fc6000f8210ff */
[----:B------:R-:W3:Y:S01]  /*05c0*/  LDG.E R13, desc[UR4][R12.64] ;  /* 0x000000040c0d7981 */ /* 0x000ee2000c1e1900 */
[----:B------:R-:W-:Y:S01]  /*05d0*/  LEA.HI.X R3, R8, UR7, R3, 0x2, P1 ;  /* 0x0000000708037c11 */ /* 0x000fe200088f1403 */
[C---:B------:R-:W-:Y:S02]  /*05e0*/  IMAD.WIDE R8, R17.reuse, 0x4, R6 ;  /* 0x0000000411087825 */ /* 0x040fe400078e0206 */
[----:B------:R-:W2:Y:S04]  /*05f0*/  LDG.E R6, desc[UR4][R6.64] ;  /* 0x0000000406067981 */ /* 0x000ea8000c1e1900 */
[----:B------:R-:W2:Y:S01]  /*0600*/  LDG.E R15, desc[UR4][R2.64+0x4] ;  /* 0x00000404020f7981 */ /* 0x000ea2000c1e1900 */
[----:B------:R-:W-:-:S03]  /*0610*/  IMAD.WIDE R10, R17, 0x4, R8 ;  /* 0x00000004110a7825 */ /* 0x000fc600078e0208 */
[----:B------:R-:W4:Y:S04]  /*0620*/  LDG.E R22, desc[UR4][R8.64] ;  /* 0x0000000408167981 */ /* 0x000f28000c1e1900 */
[----:B------:R-:W4:Y:S04]  /*0630*/  LDG.E R18, desc[UR4][R2.64+0x8] ;  /* 0x0000080402127981 */ /* 0x000f28000c1e1900 */
[----:B------:R-:W5:Y:S04]  /*0640*/  LDG.E R26, desc[UR4][R2.64+0xc] ;  /* 0x00000c04021a7981 */ /* 0x000f68000c1e1900 */
[----:B------:R-:W5:Y:S01]  /*0650*/  LDG.E R10, desc[UR4][R10.64] ;  /* 0x000000040a0a7981 */ /* 0x000f62000c1e1900 */
[----:B------:R-:W-:Y:S01]  /*0660*/  IADD3 R21, PT, PT, R21, 0x4, RZ ;  /* 0x0000000415157810 */ /* 0x000fe20007ffe0ff */
[----:B---3--:R-:W-:-:S04]  /*0670*/  FFMA R24, R13, R4, R24 ;  /* 0x000000040d187223 */ /* 0x008fc80000000018 */
[----:B--2---:R-:W-:-:S04]  /*0680*/  FFMA R15, R15, R6, R24 ;  /* 0x000000060f0f7223 */ /* 0x004fc80000000018 */
[----:B----4-:R-:W-:-:S04]  /*0690*/  FFMA R15, R18, R22, R15 ;  /* 0x00000016120f7223 */ /* 0x010fc8000000000f */
[----:B-----5:R-:W-:-:S07]  /*06a0*/  FFMA R24, R26, R10, R15 ;  /* 0x0000000a1a187223 */ /* 0x020fce000000000f */
.L_x_3:
[----:B------:R-:W-:Y:S05]  /*06b0*/  @!P0 BRA `(.L_x_0) ;  /* 0x00000000007c8947 */ /* 0x000fea0003800000 */
[----:B------:R-:W-:Y:S01]  /*06c0*/  ISETP.NE.AND P1, PT, R14, 0x1, PT ;  /* 0x000000010e00780c */ /* 0x000fe20003f25270 */
[----:B------:R-:W0:Y:S01]  /*06d0*/  LDC.64 R10, c[0x0][0x380] ;  /* 0x0000e000ff0a7b82 */ /* 0x000e220000000a00 */
[----:B------:R-:W-:-:S04]  /*06e0*/  LOP3.LUT R19, R19, 0x1, RZ, 0xc0, !PT ;  /* 0x0000000113137812 */ /* 0x000fc800078ec0ff */
[----:B------:R-:W-:-:S03]  /*06f0*/  ISETP.NE.U32.AND P0, PT, R19, 0x1, PT ;  /* 0x000000011300780c */ /* 0x000fc60003f05070 */
[----:B------:R-:W1:Y:S04]  /*0700*/  LDC.64 R8, c[0x0][0x388] ;  /* 0x0000e200ff087b82 */ /* 0x000e680000000a00 */
[CC--:B------:R-:W-:Y:S02]  /*0710*/  @P1 IADD3 R13, PT, PT, R20.reuse, R21.reuse, RZ ;  /* 0x00000015140d1210 */ /* 0x0c0fe40007ffe0ff */
[----:B------:R-:W-:Y:S02]  /*0720*/  @P1 IADD3 R12, P2, PT, R20, R21, RZ ;  /* 0x00000015140c1210 */ /* 0x000fe40007f5e0ff */
[----:B------:R-:W2:Y:S02]  /*0730*/  @P1 LDC.64 R2, c[0x0][0x380] ;  /* 0x0000e000ff021b82 */ /* 0x000ea40000000a00 */
[----:B------:R-:W-:-:S06]  /*0740*/  @P1 IADD3.X R14, PT, PT, RZ, RZ, RZ, P2, !PT ;  /* 0x000000ffff0e1210 */ /* 0x000fcc00017fe4ff */
[----:B------:R-:W3:Y:S01]  /*0750*/  LDC.64 R4, c[0x0][0x380] ;  /* 0x0000e000ff047b82 */ /* 0x000ee20000000a00 */
[----:B0-----:R-:W-:-:S04]  /*0760*/  @P1 IMAD.WIDE.U32 R10, R13, 0x4, R10 ;  /* 0x000000040d0a1825 */ /* 0x001fc800078e000a */
[C---:B------:R-:W-:Y:S01]  /*0770*/  @P1 IMAD R13, R21.reuse, R17, R0 ;  /* 0x00000011150d1224 */ /* 0x040fe200078e0200 */
[----:B------:R-:W-:Y:S01]  /*0780*/  @P1 IADD3 R21, PT, PT, R21, 0x2, RZ ;  /* 0x0000000215151810 */ /* 0x000fe20007ffe0ff */
[----:B------:R-:W4:Y:S01]  /*0790*/  @P1 LDG.E R11, desc[UR4][R10.64] ;  /* 0x000000040a0b1981 */ /* 0x000f22000c1e1900 */
[----:B------:R-:W0:Y:S01]  /*07a0*/  LDC.64 R6, c[0x0][0x388] ;  /* 0x0000e200ff067b82 */ /* 0x000e220000000a00 */
[----:B-1----:R-:W-:Y:S01]  /*07b0*/  @P1 IMAD.WIDE R8, R13, 0x4, R8 ;  /* 0x000000040d081825 */ /* 0x002fe200078e0208 */
[----:B------:R-:W-:Y:S02]  /*07c0*/  @!P0 IADD3 R15, PT, PT, R20, R21, RZ ;  /* 0x00000015140f8210 */ /* 0x000fe40007ffe0ff */
[----:B--2---:R-:W-:Y:S01]  /*07d0*/  @P1 LEA R2, P2, R12, R2, 0x2 ;  /* 0x000000020c021211 */ /* 0x004fe200078410ff */
[----:B------:R-:W-:-:S03]  /*07e0*/  @!P0 IMAD R21, R21, R17, R0 ;  /* 0x0000001115158224 */ /* 0x000fc600078e0200 */
[----:B------:R-:W-:Y:S01]  /*07f0*/  @P1 LEA.HI.X R3, R12, R3, R14, 0x2, P2 ;  /* 0x000000030c031211 */ /* 0x000fe200010f140e */
[----:B------:R-:W-:Y:S01]  /*0800*/  @P1 IMAD.WIDE R12, R17, 0x4, R8 ;  /* 0x00000004110c1825 */ /* 0x000fe200078e0208 */
[----:B------:R-:W4:Y:S03]  /*0810*/  @P1 LDG.E R14, desc[UR4][R8.64] ;  /* 0x00000004080e1981 */ /* 0x000f26000c1e1900 */
[----:B---3--:R-:W-:Y:S01]  /*0820*/  @!P0 IMAD.WIDE.U32 R4, R15, 0x4, R4 ;  /* 0x000000040f048825 */ /* 0x008fe200078e0004 */
[----:B------:R-:W2:Y:S04]  /*0830*/  @P1 LDG.E R2, desc[UR4][R2.64+0x4] ;  /* 0x0000040402021981 */ /* 0x000ea8000c1e1900 */
[----:B------:R-:W2:Y:S01]  /*0840*/  @P1 LDG.E R12, desc[UR4][R12.64] ;  /* 0x000000040c0c1981 */ /* 0x000ea2000c1e1900 */
[----:B0-----:R-:W-:-:S03]  /*0850*/  @!P0 IMAD.WIDE R6, R21, 0x4, R6 ;  /* 0x0000000415068825 */ /* 0x001fc600078e0206 */
[----:B------:R-:W3:Y:S04]  /*0860*/  @!P0 LDG.E R5, desc[UR4][R4.64] ;  /* 0x0000000404058981 */ /* 0x000ee8000c1e1900 */
[----:B------:R-:W3:Y:S01]  /*0870*/  @!P0 LDG.E R6, desc[UR4][R6.64] ;  /* 0x0000000406068981 */ /* 0x000ee2000c1e1900 */
[----:B----4-:R-:W-:-:S04]  /*0880*/  @P1 FFMA R11, R11, R14, R24 ;  /* 0x0000000e0b0b1223 */ /* 0x010fc80000000018 */
[----:B--2---:R-:W-:-:S04]  /*0890*/  @P1 FFMA R24, R2, R12, R11 ;  /* 0x0000000c02181223 */ /* 0x004fc8000000000b */
[----:B---3--:R-:W-:-:S07]  /*08a0*/  @!P0 FFMA R24, R5, R6, R24 ;  /* 0x0000000605188223 */ /* 0x008fce0000000018 */
.L_x_0:
[----:B------:R-:W0:Y:S01]  /*08b0*/  LDC.64 R2, c[0x0][0x390] ;  /* 0x0000e400ff027b82 */ /* 0x000e220000000a00 */
[----:B------:R-:W-:-:S04]  /*08c0*/  IMAD R17, R16, R17, R0 ;  /* 0x0000001110117224 */ /* 0x000fc800078e0200 */
[----:B0-----:R-:W-:-:S05]  /*08d0*/  IMAD.WIDE R2, R17, 0x4, R2 ;  /* 0x0000000411027825 */ /* 0x001fca00078e0202 */
[----:B------:R-:W-:Y:S01]  /*08e0*/  STG.E desc[UR4][R2.64], R24 ;  /* 0x0000001802007986 */ /* 0x000fe2000c101904 */
[----:B------:R-:W-:Y:S05]  /*08f0*/  EXIT ;  /* 0x000000000000794d */ /* 0x000fea0003800000 */
.L_x_4:
[----:B------:R-:W-:-:S00]  /*0900*/  BRA `(.L_x_4) ;  /* 0xfffffffc00fc7947 */ /* 0x000fc0000383ffff */
[----:B------:R-:W-:-:S00]  /*0910*/  NOP ;  /* 0x0000000000007918 */ /* 0x000fc00000000000 */
        /* <DEDUP_REMOVED lines=14> */
.L_x_13:


//--------------------- .text._Z14tiledMatrixMulPfS_S_iiii --------------------------
	.section	.text._Z14tiledMatrixMulPfS_S_iiii,"ax",@progbits
	.align	128
        .global         _Z14tiledMatrixMulPfS_S_iiii
        .type           _Z14tiledMatrixMulPfS_S_iiii,@function
        .size           _Z14tiledMatrixMulPfS_S_iiii,(.L_x_14 - _Z14tiledMatrixMulPfS_S_iiii)
        .other          _Z14tiledMatrixMulPfS_S_iiii,@"STO_CUDA_ENTRY STV_DEFAULT"
_Z14tiledMatrixMulPfS_S_iiii:
.text._Z14tiledMatrixMulPfS_S_iiii:
[----:B------:R-:W-:Y:S08]  /*0000*/  LDC R1, c[0x0][0x37c] ;  /* 0x0000df00ff017b82 */ /* 0x000ff00000000800 */
[----:B------:R-:W0:Y:S01]  /*0010*/  LDC R5, c[0x0][0x3a4] ;  /* 0x0000e900ff057b82 */ /* 0x000e220000000800 */
[----:B------:R-:W1:Y:S01]  /*0020*/  LDCU.64 UR10, c[0x0][0x358] ;  /* 0x00006b00ff0a77ac */ /* 0x000e620008000a00 */
[----:B------:R-:W-:-:S06]  /*0030*/  HFMA2 R25, -RZ, RZ, 0, 0 ;  /* 0x00000000ff197431 */ /* 0x000fcc00000001ff */
[----:B------:R-:W2:Y:S08]  /*0040*/  LDC R4, c[0x0][0x39c] ;  /* 0x0000e700ff047b82 */ /* 0x000eb00000000800 */
[----:B------:R-:W-:Y:S01]  /*0050*/  S2UR UR5, SR_CTAID.Y ;  /* 0x00000000000579c3 */ /* 0x000fe20000002600 */
[----:B0-----:R-:W-:-:S07]  /*0060*/  IABS R7, R5 ;  /* 0x0000000500077213 */ /* 0x001fce0000000000 */
[----:B------:R-:W0:Y:S01]  /*0070*/  S2UR UR4, SR_CTAID.X ;  /* 0x00000000000479c3 */ /* 0x000e220000002500 */
[----:B------:R-:W3:Y:S01]  /*0080*/  I2F.RP R0, R7 ;  /* 0x0000000700007306 */ /* 0x000ee20000209400 */
[----:B--2---:R-:W-:-:S07]  /*0090*/  IADD3 R4, PT, PT, R4, -0x1, RZ ;  /* 0xffffffff04047810 */ /* 0x004fce0007ffe0ff */
[----:B---3--:R-:W2:Y:S02]  /*00a0*/  MUFU.RCP R0, R0 ;  /* 0x0000000000007308 */ /* 0x008ea40000001000 */
[----:B--2---:R-:W-:Y:S02]  /*00b0*/  IADD3 R2, PT, PT, R0, 0xffffffe, RZ ;  /* 0x0ffffffe00027810 */ /* 0x004fe40007ffe0ff */
[----:B------:R-:W-:-:S04]  /*00c0*/  IABS R0, R4 ;  /* 0x0000000400007213 */ /* 0x000fc80000000000 */
[----:B------:R2:W3:Y:S01]  /*00d0*/  F2I.FTZ.U32.TRUNC.NTZ R3, R2 ;  /* 0x0000000200037305 */ /* 0x0004e2000021f000 */
[----:B------:R-:W-:-:S04]  /*00e0*/  LOP3.LUT R4, R4, R5, RZ, 0x3c, !PT ;  /* 0x0000000504047212 */ /* 0x000fc800078e3cff */
[----:B------:R-:W-:Y:S01]  /*00f0*/  ISETP.GE.AND P1, PT, R4, RZ, PT ;  /* 0x000000ff0400720c */ /* 0x000fe20003f26270 */
[----:B--2---:R-:W-:Y:S02]  /*0100*/  IMAD.MOV.U32 R2, RZ, RZ, RZ ;  /* 0x000000ffff027224 */ /* 0x004fe400078e00ff */
[----:B---3--:R-:W-:-:S04]  /*0110*/  IMAD.MOV R6, RZ, RZ, -R3 ;  /* 0x000000ffff067224 */ /* 0x008fc800078e0a03 */
[----:B------:R-:W-:-:S04]  /*0120*/  IMAD R9, R6, R7, RZ ;  /* 0x0000000706097224 */ /* 0x000fc800078e02ff */
[----:B------:R-:W-:Y:S02]  /*0130*/  IMAD.HI.U32 R3, R3, R9, R2 ;  /* 0x0000000903037227 */ /* 0x000fe400078e0002 */
[----:B------:R-:W0:Y:S04]  /*0140*/  S2R R2, SR_TID.X ;  /* 0x0000000000027919 */ /* 0x000e280000002100 */
[----:B------:R-:W-:-:S05]  /*0150*/  IMAD.HI.U32 R3, R3, R0, RZ ;  /* 0x0000000003037227 */ /* 0x000fca00078e00ff */
[----:B------:R-:W-:-:S05]  /*0160*/  IADD3 R6, PT, PT, -R3, RZ, RZ ;  /* 0x000000ff03067210 */ /* 0x000fca0007ffe1ff */
[----:B------:R-:W-:-:S05]  /*0170*/  IMAD R0, R7, R6, R0 ;  /* 0x0000000607007224 */ /* 0x000fca00078e0200 */
[----:B------:R-:W-:-:S13]  /*0180*/  ISETP.GT.U32.AND P2, PT, R7, R0, PT ;  /* 0x000000000700720c */ /* 0x000fda0003f44070 */
[----:B------:R-:W-:Y:S01]  /*0190*/  @!P2 IMAD.IADD R0, R0, 0x1, -R7 ;  /* 0x000000010000a824 */ /* 0x000fe200078e0a07 */
[----:B------:R-:W-:Y:S01]  /*01a0*/  @!P2 IADD3 R3, PT, PT, R3, 0x1, RZ ;  /* 0x000000010303a810 */ /* 0x000fe20007ffe0ff */
[C---:B0-----:R-:W-:Y:S01]  /*01b0*/  IMAD R18, R5.reuse, UR4, R2 ;  /* 0x0000000405127c24 */ /* 0x041fe2000f8e0202 */
[----:B------:R-:W-:Y:S02]  /*01c0*/  ISETP.NE.AND P2, PT, R5, RZ, PT ;  /* 0x000000ff0500720c */ /* 0x000fe40003f45270 */
[----:B------:R-:W-:Y:S02]  /*01d0*/  ISETP.GE.U32.AND P0, PT, R0, R7, PT ;  /* 0x000000070000720c */ /* 0x000fe40003f06070 */
[----:B------:R-:W0:Y:S11]  /*01e0*/  S2R R0, SR_TID.Y ;  /* 0x0000000000007919 */ /* 0x000e360000002200 */
[----:B------:R-:W-:-:S05]  /*01f0*/  @P0 VIADD R3, R3, 0x1 ;  /* 0x0000000103030836 */ /* 0x000fca0000000000 */
[----:B------:R-:W-:Y:S02]  /*0200*/  @!P1 IADD3 R3, PT, PT, -R3, RZ, RZ ;  /* 0x000000ff03039210 */ /* 0x000fe40007ffe1ff */
[----:B------:R-:W-:-:S04]  /*0210*/  @!P2 LOP3.LUT R3, RZ, R5, RZ, 0x33, !PT ;  /* 0x00000005ff03a212 */ /* 0x000fc800078e33ff */
[----:B------:R-:W-:Y:S01]  /*0220*/  ISETP.GE.AND P0, PT, R3, RZ, PT ;  /* 0x000000ff0300720c */ /* 0x000fe20003f06270 */
[----:B0-----:R-:W-:-:S12]  /*0230*/  IMAD R21, R5, UR5, R0 ;  /* 0x0000000505157c24 */ /* 0x001fd8000f8e0200 */
[----:B-1----:R-:W-:Y:S05]  /*0240*/  @!P0 BRA `(.L_x_5) ;  /* 0x0000000800748947 */ /* 0x002fea0003800000 */
[----:B------:R-:W0:Y:S01]  /*0250*/  S2UR UR6, SR_CgaCtaId ;  /* 0x00000000000679c3 */ /* 0x000e220000008800 */
[----:B------:R-:W-:Y:S01]  /*0260*/  UMOV UR4, 0x400 ;  /* 0x0000040000047882 */ /* 0x000fe20000000000 */
[C---:B------:R-:W-:Y:S01]  /*0270*/  LOP3.LUT R6, R5.reuse, 0x7ffffff0, RZ, 0xc0, !PT ;  /* 0x7ffffff005067812 */ /* 0x040fe200078ec0ff */
[----:B------:R-:W-:Y:S01]  /*0280*/  UIADD3 UR5, UPT, UPT, UR4, 0x1000, URZ ;  /* 0x0000100004057890 */ /* 0x000fe2000fffe0ff */
[C---:B------:R-:W-:Y:S01]  /*0290*/  LOP3.LUT R16, R5.reuse, 0xf, RZ, 0xc0, !PT ;  /* 0x0000000f05107812 */ /* 0x040fe200078ec0ff */
[----:B------:R-:W-:Y:S01]  /*02a0*/  IMAD.MOV.U32 R25, RZ, RZ, RZ ;  /* 0x000000ffff197224 */ /* 0x000fe200078e00ff */
[C---:B------:R-:W-:Y:S02]  /*02b0*/  LOP3.LUT R7, R5.reuse, 0x7, RZ, 0xc0, !PT ;  /* 0x0000000705077812 */ /* 0x040fe400078ec0ff */
[----:B------:R-:W-:Y:S02]  /*02c0*/  LOP3.LUT R4, R5, 0x3, RZ, 0xc0, !PT ;  /* 0x0000000305047812 */ /* 0x000fe400078ec0ff */
[----:B------:R-:W-:Y:S01]  /*02d0*/  IADD3 R5, PT, PT, -R6, RZ, RZ ;  /* 0x000000ff06057210 */ /* 0x000fe20007ffe1ff */
[----:B0-----:R-:W-:-:S02]  /*02e0*/  ULEA UR5, UR6, UR5, 0x18 ;  /* 0x0000000506057291 */ /* 0x001fc4000f8ec0ff */
[----:B------:R-:W-:-:S04]  /*02f0*/  ULEA UR4, UR6, UR4, 0x18 ;  /* 0x0000000406047291 */ /* 0x000fc8000f8ec0ff */
[----:B------:R-:W-:Y:S02]  /*0300*/  LEA R17, R2, UR5, 0x2 ;  /* 0x0000000502117c11 */ /* 0x000fe4000f8e10ff */
[----:B------:R-:W-:Y:S01]  /*0310*/  LEA R19, R0, UR4, 0x7 ;  /* 0x0000000400137c11 */ /* 0x000fe2000f8e38ff */
[----:B------:R-:W-:-:S06]  /*0320*/  UMOV UR4, URZ ;  /* 0x000000ff00047c82 */ /* 0x000fcc0008000000 */
.L_x_11:
[----:B0-----:R-:W0:Y:S01]  /*0330*/  LDC R13, c[0x0][0x3a4] ;  /* 0x0000e900ff0d7b82 */ /* 0x001e220000000800 */
[----:B------:R-:W1:Y:S01]  /*0340*/  LDCU.64 UR6, c[0x0][0x398] ;  /* 0x00007300ff0677ac */ /* 0x000e620008000a00 */
[----:B------:R-:W-:Y:S01]  /*0350*/  IMAD.MOV.U32 R14, RZ, RZ, RZ ;  /* 0x000000ffff0e7224 */ /* 0x000fe200078e00ff */
[----:B------:R-:W2:Y:S02]  /*0360*/  LDCU UR8, c[0x0][0x3a0] ;  /* 0x00007400ff0877ac */ /* 0x000ea40008000800 */
[----:B--2---:R-:W-:Y:S01]  /*0370*/  ISETP.GE.AND P1, PT, R18, UR8, PT ;  /* 0x0000000812007c0c */ /* 0x004fe2000bf26270 */
[C---:B0-----:R-:W-:Y:S02]  /*0380*/  IMAD R12, R13.reuse, UR4, R2 ;  /* 0x000000040d0c7c24 */ /* 0x041fe4000f8e0202 */
[----:B------:R-:W-:-:S03]  /*0390*/  IMAD R23, R13, UR4, R0 ;  /* 0x000000040d177c24 */ /* 0x000fc6000f8e0200 */
[----:B-1----:R-:W-:Y:S02]  /*03a0*/  ISETP.GE.AND P0, PT, R12, UR7, PT ;  /* 0x000000070c007c0c */ /* 0x002fe4000bf06270 */
[----:B------:R-:W-:Y:S02]  /*03b0*/  ISETP.GE.OR P1, PT, R23, UR7, P1 ;  /* 0x0000000717007c0c */ /* 0x000fe40008f26670 */
[----:B------:R-:W-:-:S11]  /*03c0*/  ISETP.GE.OR P0, PT, R21, UR6, P0 ;  /* 0x0000000615007c0c */ /* 0x000fd60008706670 */
[----:B------:R-:W0:Y:S01]  /*03d0*/  @!P1 LDC.64 R8, c[0x0][0x388] ;  /* 0x0000e200ff089b82 */ /* 0x000e220000000a00 */
[----:B------:R-:W-:Y:S02]  /*03e0*/  @!P1 IMAD R23, R23, UR8, R18 ;  /* 0x0000000817179c24 */ /* 0x000fe4000f8e0212 */
[----:B------:R-:W-:Y:S01]  /*03f0*/  @!P0 IMAD R15, R21, UR7, R12 ;  /* 0x00000007150f8c24 */ /* 0x000fe2000f8e020c */
[----:B------:R-:W-:-:S04]  /*0400*/  MOV R12, RZ ;  /* 0x000000ff000c7202 */ /* 0x000fc80000000f00 */
[----:B------:R-:W1:Y:S01]  /*0410*/  @!P0 LDC.64 R10, c[0x0][0x380] ;  /* 0x0000e000ff0a8b82 */ /* 0x000e620000000a00 */
[----:B0-----:R-:W-:-:S05]  /*0420*/  @!P1 IMAD.WIDE R8, R23, 0x4, R8 ;  /* 0x0000000417089825 */ /* 0x001fca00078e0208 */
[----:B------:R-:W2:Y:S01]  /*0430*/  @!P1 LDG.E R14, desc[UR10][R8.64] ;  /* 0x0000000a080e9981 */ /* 0x000ea2000c1e1900 */
[----:B-1----:R-:W-:-:S05]  /*0440*/  @!P0 IMAD.WIDE R10, R15, 0x4, R10 ;  /* 0x000000040f0a8825 */ /* 0x002fca00078e020a */
[----:B------:R-:W3:Y:S01]  /*0450*/  @!P0 LDG.E R12, desc[UR10][R10.64] ;  /* 0x0000000a0a0c8981 */ /* 0x000ee2000c1e1900 */
[----:B------:R-:W-:Y:S02]  /*0460*/  ISETP.GE.AND P1, PT, R13, 0x1, PT ;  /* 0x000000010d00780c */ /* 0x000fe40003f26270 */
[----:B------:R-:W-:Y:S02]  /*0470*/  LEA R23, R0, UR5, 0x7 ;  /* 0x0000000500177c11 */ /* 0x000fe4000f8e38ff */
[C---:B------:R-:W-:Y:S02]  /*0480*/  LEA R15, R2.reuse, R19, 0x2 ;  /* 0x00000013020f7211 */ /* 0x040fe400078e10ff */
[----:B------:R-:W-:Y:S02]  /*0490*/  LEA R23, R2, R23, 0x2 ;  /* 0x0000001702177211 */ /* 0x000fe400078e10ff */
[----:B------:R-:W-:Y:S01]  /*04a0*/  ISETP.NE.AND P0, PT, R3, UR4, PT ;  /* 0x0000000403007c0c */ /* 0x000fe2000bf05270 */
[----:B------:R-:W-:Y:S01]  /*04b0*/  UIADD3 UR4, UPT, UPT, UR4, 0x1, URZ ;  /* 0x0000000104047890 */ /* 0x000fe2000fffe0ff */
[----:B---3--:R0:W-:Y:S04]  /*04c0*/  STS [R15], R12 ;  /* 0x0000000c0f007388 */ /* 0x0081e80000000800 */
[----:B--2---:R0:W-:Y:S01]  /*04d0*/  STS [R23], R14 ;  /* 0x0000000e17007388 */ /* 0x0041e20000000800 */
[----:B------:R-:W-:Y:S06]  /*04e0*/  BAR.SYNC.DEFER_BLOCKING 0x0 ;  /* 0x0000000000007b1d */ /* 0x000fec0000010000 */
[----:B------:R-:W-:Y:S05]  /*04f0*/  @!P1 BRA `(.L_x_6) ;  /* 0x0000000400c09947 */ /* 0x000fea0003800000 */
[----:B------:R-:W-:Y:S01]  /*0500*/  ISETP.GE.U32.AND P1, PT, R13, 0x10, PT ;  /* 0x000000100d00780c */ /* 0x000fe20003f26070 */
[----:B------:R-:W-:-:S12]  /*0510*/  IMAD.MOV.U32 R20, RZ, RZ, RZ ;  /* 0x000000ffff147224 */ /* 0x000fd800078e00ff */
[----:B------:R-:W-:Y:S05]  /*0520*/  @!P1 BRA `(.L_x_7) ;  /* 0x0000000000d09947 */ /* 0x000fea0003800000 */
[----:B------:R-:W1:Y:S01]  /*0530*/  S2UR UR6, SR_CgaCtaId ;  /* 0x00000000000679c3 */ /* 0x000e620000008800 */
[----:B------:R-:W-:Y:S01]  /*0540*/  UMOV UR5, 0x400 ;  /* 0x0000040000057882 */ /* 0x000fe20000000000 */
[----:B------:R-:W-:Y:S01]  /*0550*/  MOV R20, R5 ;  /* 0x0000000500147202 */ /* 0x000fe20000000f00 */
[----:B------:R-:W-:Y:S02]  /*0560*/  UIADD3 UR8, UPT, UPT, UR5, 0x1000, URZ ;  /* 0x0000100005087890 */ /* 0x000fe4000fffe0ff */
[----:B-1----:R-:W-:Y:S02]  /*0570*/  ULEA UR7, UR6, UR5, 0x18 ;  /* 0x0000000506077291 */ /* 0x002fe4000f8ec0ff */
[----:B------:R-:W-:-:S04]  /*0580*/  ULEA UR5, UR6, UR8, 0x18 ;  /* 0x0000000806057291 */ /* 0x000fc8000f8ec0ff */
[----:B------:R-:W-:Y:S02]  /*0590*/  LEA R19, R0, UR7, 0x7 ;  /* 0x0000000700137c11 */ /* 0x000fe4000f8e38ff */
[----:B------:R-:W-:Y:S02]  /*05a0*/  LEA R17, R2, UR5, 0x2 ;  /* 0x0000000502117c11 */ /* 0x000fe4000f8e10ff */
[----:B0-----:R-:W-:-:S03]  /*05b0*/  IADD3 R23, PT, PT, R19, 0x20, RZ ;  /* 0x0000002013177810 */ /* 0x001fc60007ffe0ff */
[----:B------:R-:W-:-:S07]  /*05c0*/  VIADD R22, R17, 0x400 ;  /* 0x0000040011167836 */ /* 0x000fce0000000000 */
.L_x_8:
[----:B------:R-:W-:Y:S01]  /*05d0*/  LDS R8, [R22+-0x400] ;  /* 0xfffc000016087984 */ /* 0x000fe20000000800 */
[----:B------:R-:W-:-:S03]  /*05e0*/  IADD3 R20, PT, PT, R20, 0x10, RZ ;  /* 0x0000001014147810 */ /* 0x000fc60007ffe0ff */
[----:B------:R-:W0:Y:S01]  /*05f0*/  LDS.128 R12, [R23+-0x20] ;  /* 0xffffe000170c7984 */ /* 0x000e220000000c00 */
[----:B------:R-:W-:-:S03]  /*0600*/  ISETP.NE.AND P1, PT, R20, RZ, PT ;  /* 0x000000ff1400720c */ /* 0x000fc60003f25270 */
[----:B------:R-:W1:Y:S04]  /*0610*/  LDS R9, [R22+-0x380] ;  /* 0xfffc800016097984 */ /* 0x000e680000000800 */
[----:B------:R-:W2:Y:S04]  /*0620*/  LDS R27, [R22+-0x300] ;  /* 0xfffd0000161b7984 */ /* 0x000ea80000000800 */
[----:B------:R-:W-:Y:S01]  /*0630*/  LDS R24, [R22+-0x180] ;  /* 0xfffe800016187984 */ /* 0x000fe20000000800 */
[----:B0-----:R-:W-:-:S03]  /*0640*/  FFMA R8, R12, R8, R25 ;  /* 0x000000080c087223 */ /* 0x001fc60000000019 */
[----:B------:R-:W0:Y:S01]  /*0650*/  LDS R12, [R22+-0x280] ;  /* 0xfffd8000160c7984 */ /* 0x000e220000000800 */
[----:B-1----:R-:W-:-:S03]  /*0660*/  FFMA R26, R9, R13, R8 ;  /* 0x0000000d091a7223 */ /* 0x002fc60000000008 */
[----:B------:R-:W-:Y:S01]  /*0670*/  LDS R13, [R22+-0x200] ;  /* 0xfffe0000160d7984 */ /* 0x000fe20000000800 */
[----:B--2---:R-:W-:-:S03]  /*0680*/  FFMA R27, R27, R14, R26 ;  /* 0x0000000e1b1b7223 */ /* 0x004fc6000000001a */
[----:B------:R-:W1:Y:S04]  /*0690*/  LDS.128 R8, [R23+-0x10] ;  /* 0xfffff00017087984 */ /* 0x000e680000000c00 */
[----:B------:R-:W2:Y:S01]  /*06a0*/  LDS R25, [R22+-0x100] ;  /* 0xffff000016197984 */ /* 0x000ea20000000800 */
[----:B0-----:R-:W-:-:S03]  /*06b0*/  FFMA R15, R12, R15, R27 ;  /* 0x0000000f0c0f7223 */ /* 0x001fc6000000001b */
[----:B------:R-:W-:Y:S01]  /*06c0*/  LDS R27, [R22] ;  /* 0x00000000161b7984 */ /* 0x000fe20000000800 */
[----:B-1----:R-:W-:-:S03]  /*06d0*/  FFMA R13, R8, R13, R15 ;  /* 0x0000000d080d7223 */ /* 0x002fc6000000000f */
[----:B------:R-:W0:Y:S01]  /*06e0*/  LDS R8, [R22+-0x80] ;  /* 0xffff800016087984 */ /* 0x000e220000000800 */
[----:B------:R-:W-:-:S03]  /*06f0*/  FFMA R26, R24, R9, R13 ;  /* 0x00000009181a7223 */ /* 0x000fc6000000000d */
[----:B------:R-:W1:Y:S01]  /*0700*/  LDS.128 R12, [R23] ;  /* 0x00000000170c7984 */ /* 0x000e620000000c00 */
[----:B--2---:R-:W-:-:S03]  /*0710*/  FFMA R9, R25, R10, R26 ;  /* 0x0000000a19097223 */ /* 0x004fc6000000001a */
[----:B------:R-:W2:Y:S04]  /*0720*/  LDS R24, [R22+0x80] ;  /* 0x0000800016187984 */ /* 0x000ea80000000800 */
[----:B------:R-:W3:Y:S01]  /*0730*/  LDS R25, [R22+0x100] ;  /* 0x0001000016197984 */ /* 0x000ee20000000800 */
[----:B0-----:R-:W-:-:S04]  /*0740*/  FFMA R9, R8, R11, R9 ;  /* 0x0000000b08097223 */ /* 0x001fc80000000009 */
[----:B-1----:R-:W-:Y:S02]  /*0750*/  FFMA R9, R12, R27, R9 ;  /* 0x0000001b0c097223 */ /* 0x002fe40000000009 */
[----:B------:R-:W0:Y:S02]  /*0760*/  LDS R12, [R22+0x180] ;  /* 0x00018000160c7984 */ /* 0x000e240000000800 */
[----:B--2---:R-:W-:Y:S02]  /*0770*/  FFMA R24, R24, R13, R9 ;  /* 0x0000000d18187223 */ /* 0x004fe40000000009 */
[----:B------:R-:W-:Y:S02]  /*0780*/  LDS R13, [R22+0x200] ;  /* 0x00020000160d7984 */ /* 0x000fe40000000800 */
[----:B---3--:R-:W-:Y:S02]  /*0790*/  FFMA R25, R25, R14, R24 ;  /* 0x0000000e19197223 */ /* 0x008fe40000000018 */
[----:B------:R1:W2:Y:S04]  /*07a0*/  LDS.128 R8, [R23+0x10] ;  /* 0x0000100017087984 */ /* 0x0002a80000000c00 */
[----:B------:R-:W3:Y:S04]  /*07b0*/  LDS R27, [R22+0x280] ;  /* 0x00028000161b7984 */ /* 0x000ee80000000800 */
[----:B------:R-:W4:Y:S01]  /*07c0*/  LDS R24, [R22+0x300] ;  /* 0x0003000016187984 */ /* 0x000f220000000800 */
[----:B-1----:R-:W-:-:S03]  /*07d0*/  IADD3 R23, PT, PT, R23, 0x40, RZ ;  /* 0x0000004017177810 */ /* 0x002fc60007ffe0ff */
[----:B------:R1:W5:Y:S02]  /*07e0*/  LDS R14, [R22+0x380] ;  /* 0x00038000160e7984 */ /* 0x0003640000000800 */
[----:B-1----:R-:W-:Y:S02]  /*07f0*/  VIADD R22, R22, 0x800 ;  /* 0x0000080016167836 */ /* 0x002fe40000000000 */
[----:B0-----:R-:W-:-:S04]  /*0800*/  FFMA R15, R12, R15, R25 ;  /* 0x0000000f0c0f7223 */ /* 0x001fc80000000019 */
[----:B--2---:R-:W-:-:S04]  /*0810*/  FFMA R8, R8, R13, R15 ;  /* 0x0000000d08087223 */ /* 0x004fc8000000000f */
[----:B---3--:R-:W-:-:S04]  /*0820*/  FFMA R9, R27, R9, R8 ;  /* 0x000000091b097223 */ /* 0x008fc80000000008 */
[----:B----4-:R-:W-:-:S04]  /*0830*/  FFMA R9, R24, R10, R9 ;  /* 0x0000000a18097223 */ /* 0x010fc80000000009 */
[----:B-----5:R-:W-:Y:S01]  /*0840*/  FFMA R25, R14, R11, R9 ;  /* 0x0000000b0e197223 */ /* 0x020fe20000000009 */
[----:B------:R-:W-:Y:S06]  /*0850*/  @P1 BRA `(.L_x_8) ;  /* 0xfffffffc005c1947 */ /* 0x000fec000383ffff */
[----:B------:R-:W-:-:S07]  /*0860*/  MOV R20, R6 ;  /* 0x0000000600147202 */ /* 0x000fce0000000f00 */
.L_x_7:
[----:B------:R-:W-:-:S13]  /*0870*/  ISETP.NE.AND P1, PT, R16, RZ, PT ;  /* 0x000000ff1000720c */ /* 0x000fda0003f25270 */
[----:B------:R-:W-:Y:S05]  /*0880*/  @!P1 BRA `(.L_x_6) ;  /* 0x0000000000dc9947 */ /* 0x000fea0003800000 */
[----:B------:R-:W-:Y:S02]  /*0890*/  IADD3 R8, PT, PT, R16, -0x1, RZ ;  /* 0xffffffff10087810 */ /* 0x000fe40007ffe0ff */
[----:B------:R-:W-:Y:S02]  /*08a0*/  ISETP.NE.AND P2, PT, R7, RZ, PT ;  /* 0x000000ff0700720c */ /* 0x000fe40003f45270 */
[----:B------:R-:W-:-:S13]  /*08b0*/  ISETP.GE.U32.AND P1, PT, R8, 0x7, PT ;  /* 0x000000070800780c */ /* 0x000fda0003f26070 */
[----:B------:R-:W-:Y:S05]  /*08c0*/  @!P1 BRA `(.L_x_9) ;  /* 0x0000000000549947 */ /* 0x000fea0003800000 */
[C---:B------:R-:W-:Y:S01]  /*08d0*/  IMAD R22, R20.reuse, 0x80, R17 ;  /* 0x0000008014167824 */ /* 0x040fe200078e0211 */
[C---:B------:R-:W-:Y:S02]  /*08e0*/  LEA R27, R20.reuse, R19, 0x2 ;  /* 0x00000013141b7211 */ /* 0x040fe400078e10ff */
[----:B------:R-:W-:Y:S02]  /*08f0*/  IADD3 R20, PT, PT, R20, 0x8, RZ ;  /* 0x0000000814147810 */ /* 0x000fe40007ffe0ff */
[----:B0-----:R-:W-:Y:S04]  /*0900*/  LDS R12, [R22] ;  /* 0x00000000160c7984 */ /* 0x001fe80000000800 */
[----:B------:R-:W0:Y:S04]  /*0910*/  LDS.128 R8, [R27] ;  /* 0x000000001b087984 */ /* 0x000e280000000c00 */
[----:B------:R-:W1:Y:S04]  /*0920*/  LDS R13, [R22+0x80] ;  /* 0x00008000160d7984 */ /* 0x000e680000000800 */
[----:B------:R-:W2:Y:S04]  /*0930*/  LDS R23, [R22+0x100] ;  /* 0x0001000016177984 */ /* 0x000ea80000000800 */
[----:B------:R-:W-:Y:S04]  /*0940*/  LDS R24, [R22+0x280] ;  /* 0x0002800016187984 */ /* 0x000fe80000000800 */
[----:B------:R-:W-:Y:S01]  /*0950*/  LDS R26, [R22+0x380] ;  /* 0x00038000161a7984 */ /* 0x000fe20000000800 */
[----:B0-----:R-:W-:-:S03]  /*0960*/  FFMA R12, R8, R12, R25 ;  /* 0x0000000c080c7223 */ /* 0x001fc60000000019 */
[----:B------:R-:W0:Y:S01]  /*0970*/  LDS R8, [R22+0x180] ;  /* 0x0001800016087984 */ /* 0x000e220000000800 */
[----:B-1----:R-:W-:-:S03]  /*0980*/  FFMA R28, R13, R9, R12 ;  /* 0x000000090d1c7223 */ /* 0x002fc6000000000c */
[----:B------:R-:W-:Y:S01]  /*0990*/  LDS R9, [R22+0x200] ;  /* 0x0002000016097984 */ /* 0x000fe20000000800 */
[----:B--2---:R-:W-:-:S03]  /*09a0*/  FFMA R23, R23, R10, R28 ;  /* 0x0000000a17177223 */ /* 0x004fc6000000001c */
[----:B------:R-:W1:Y:S04]  /*09b0*/  LDS.128 R12, [R27+0x10] ;  /* 0x000010001b0c7984 */ /* 0x000e680000000c00 */
[----:B------:R-:W2:Y:S01]  /*09c0*/  LDS R25, [R22+0x300] ;  /* 0x0003000016197984 */ /* 0x000ea20000000800 */
[----:B0-----:R-:W-:-:S04]  /*09d0*/  FFMA R11, R8, R11, R23 ;  /* 0x0000000b080b7223 */ /* 0x001fc80000000017 */
[----:B-1----:R-:W-:-:S04]  /*09e0*/  FFMA R9, R12, R9, R11 ;  /* 0x000000090c097223 */ /* 0x002fc8000000000b */
[----:B------:R-:W-:-:S04]  /*09f0*/  FFMA R24, R24, R13, R9 ;  /* 0x0000000d18187223 */ /* 0x000fc80000000009 */
[----:B--2---:R-:W-:-:S04]  /*0a00*/  FFMA R25, R25, R14, R24 ;  /* 0x0000000e19197223 */ /* 0x004fc80000000018 */
[----:B------:R-:W-:-:S07]  /*0a10*/  FFMA R25, R26, R15, R25 ;  /* 0x0000000f1a197223 */ /* 0x000fce0000000019 */
.L_x_9:
[----:B------:R-:W-:Y:S05]  /*0a20*/  @!P2 BRA `(.L_x_6) ;  /* 0x000000000074a947 */ /* 0x000fea0003800000 */
[----:B------:R-:W-:Y:S01]  /*0a30*/  VIADD R8, R7, 0xffffffff ;  /* 0xffffffff07087836 */ /* 0x000fe20000000000 */
[----:B------:R-:W-:-:S04]  /*0a40*/  ISETP.NE.AND P2, PT, R4, RZ, PT ;  /* 0x000000ff0400720c */ /* 0x000fc80003f45270 */
[----:B------:R-:W-:-:S13]  /*0a50*/  ISETP.GE.U32.AND P1, PT, R8, 0x3, PT ;  /* 0x000000030800780c */ /* 0x000fda0003f26070 */
[----:B------:R-:W-:Y:S05]  /*0a60*/  @!P1 BRA `(.L_x_10) ;  /* 0x0000000000309947 */ /* 0x000fea0003800000 */
[C---:B------:R-:W-:Y:S02]  /*0a70*/  LEA R8, R20.reuse, R19, 0x2 ;  /* 0x0000001314087211 */ /* 0x040fe400078e10ff */
[C---:B0-----:R-:W-:Y:S01]  /*0a80*/  LEA R12, R20.reuse, R17, 0x7 ;  /* 0x00000011140c7211 */ /* 0x041fe200078e38ff */
[----:B------:R-:W-:-:S03]  /*0a90*/  VIADD R20, R20, 0x4 ;  /* 0x0000000414147836 */ /* 0x000fc60000000000 */
[----:B------:R-:W-:Y:S04]  /*0aa0*/  LDS.128 R8, [R8] ;  /* 0x0000000008087984 */ /* 0x000fe80000000c00 */
[----:B------:R-:W0:Y:S04]  /*0ab0*/  LDS R13, [R12] ;  /* 0x000000000c0d7984 */ /* 0x000e280000000800 */
[----:B------:R-:W1:Y:S04]  /*0ac0*/  LDS R15, [R12+0x80] ;  /* 0x000080000c0f7984 */ /* 0x000e680000000800 */
[----:B------:R-:W2:Y:S04]  /*0ad0*/  LDS R22, [R12+0x100] ;  /* 0x000100000c167984 */ /* 0x000ea80000000800 */
[----:B------:R-:W3:Y:S01]  /*0ae0*/  LDS R23, [R12+0x180] ;  /* 0x000180000c177984 */ /* 0x000ee20000000800 */
[----:B0-----:R-:W-:-:S04]  /*0af0*/  FFMA R14, R8, R13, R25 ;  /* 0x0000000d080e7223 */ /* 0x001fc80000000019 */
[----:B-1----:R-:W-:-:S04]  /*0b00*/  FFMA R9, R15, R9, R14 ;  /* 0x000000090f097223 */ /* 0x002fc8000000000e */
[----:B--2---:R-:W-:-:S04]  /*0b10*/  FFMA R10, R22, R10, R9 ;  /* 0x0000000a160a7223 */ /* 0x004fc80000000009 */
[----:B---3--:R-:W-:-:S07]  /*0b20*/  FFMA R25, R23, R11, R10 ;  /* 0x0000000b17197223 */ /* 0x008fce000000000a */
.L_x_10:
[----:B------:R-:W-:Y:S05]  /*0b30*/  @!P2 BRA `(.L_x_6) ;  /* 0x000000000030a947 */ /* 0x000fea0003800000 */
[C---:B------:R-:W-:Y:S02]  /*0b40*/  LEA R8, R20.reuse, R19, 0x2 ;  /* 0x0000001314087211 */ /* 0x040fe400078e10ff */
[----:B------:R-:W-:Y:S02]  /*0b50*/  LEA R13, R20, R17, 0x7 ;  /* 0x00000011140d7211 */ /* 0x000fe400078e38ff */
[----:B------:R-:W-:Y:S02]  /*0b60*/  ISETP.NE.AND P1, PT, R4, 0x1, PT ;  /* 0x000000010400780c */ /* 0x000fe40003f25270 */
[----:B------:R-:W-:Y:S04]  /*0b70*/  LDS.128 R8, [R8] ;  /* 0x0000000008087984 */ /* 0x000fe80000000c00 */
[----:B0-----:R-:W0:Y:S02]  /*0b80*/  LDS R12, [R13] ;  /* 0x000000000d0c7984 */ /* 0x001e240000000800 */
[----:B0-----:R-:W-:-:S05]  /*0b90*/  FFMA R25, R8, R12, R25 ;  /* 0x0000000c08197223 */ /* 0x001fca0000000019 */
[----:B------:R-:W-:Y:S05]  /*0ba0*/  @!P1 BRA `(.L_x_6) ;  /* 0x0000000000149947 */ /* 0x000fea0003800000 */
[----:B------:R-:W-:Y:S01]  /*0bb0*/  ISETP.NE.AND P1, PT, R4, 0x2, PT ;  /* 0x000000020400780c */ /* 0x000fe20003f25270 */
[----:B------:R-:W0:-:S12]  /*0bc0*/  LDS R8, [R13+0x80] ;  /* 0x000080000d087984 */ /* 0x000e180000000800 */
[----:B------:R-:W1:Y:S01]  /*0bd0*/  @P1 LDS R12, [R13+0x100] ;  /* 0x000100000d0c1984 */ /* 0x000e620000000800 */
[----:B0-----:R-:W-:-:S04]  /*0be0*/  FFMA R25, R8, R9, R25 ;  /* 0x0000000908197223 */ /* 0x001fc80000000019 */
[----:B-1----:R-:W-:-:S07]  /*0bf0*/  @P1 FFMA R25, R12, R10, R25 ;  /* 0x0000000a0c191223 */ /* 0x002fce0000000019 */
.L_x_6:
[----:B------:R-:W-:Y:S06]  /*0c00*/  BAR.SYNC.DEFER_BLOCKING 0x0 ;  /* 0x0000000000007b1d */ /* 0x000fec0000010000 */
[----:B------:R-:W-:Y:S05]  /*0c10*/  @P0 BRA `(.L_x_11) ;  /* 0xfffffff400c40947 */ /* 0x000fea000383ffff */
.L_x_5:
[----:B------:R-:W1:Y:S01]  /*0c20*/  LDCU UR4, c[0x0][0x3a0] ;  /* 0x00007400ff0477ac */ /* 0x000e620008000800 */
[----:B------:R-:W2:Y:S01]  /*0c30*/  LDCU UR5, c[0x0][0x398] ;  /* 0x00007300ff0577ac */ /* 0x000ea20008000800 */
[----:B-1----:R-:W-:-:S04]  /*0c40*/  ISETP.GE.AND P0, PT, R18, UR4, PT ;  /* 0x0000000412007c0c */ /* 0x002fc8000bf06270 */
[----:B--2---:R-:W-:-:S13]  /*0c50*/  ISETP.GE.OR P0, PT, R21, UR5, P0 ;  /* 0x0000000515007c0c */ /* 0x004fda0008706670 */
[----:B------:R-:W-:Y:S05]  /*0c60*/  @P0 EXIT ;  /* 0x000000000000094d */ /* 0x000fea0003800000 */
[----:B------:R-:W1:Y:S01]  /*0c70*/  LDC.64 R2, c[0x0][0x390] ;  /* 0x0000e400ff027b82 */ /* 0x000e620000000a00 */
[----:B------:R-:W-:-:S04]  /*0c80*/  IMAD R21, R21, UR4, R18 ;  /* 0x0000000415157c24 */ /* 0x000fc8000f8e0212 */
[----:B-1----:R-:W-:-:S05]  /*0c90*/  IMAD.WIDE R2, R21, 0x4, R2 ;  /* 0x0000000415027825 */ /* 0x002fca00078e0202 */
[----:B------:R-:W-:Y:S01]  /*0ca0*/  STG.E desc[UR10][R2.64], R25 ;  /* 0x0000001902007986 */ /* 0x000fe2000c10190a */
[----:B------:R-:W-:Y:S05]  /*0cb0*/  EXIT ;  /* 0x000000000000794d */ /* 0x000fea0003800000 */
.L_x_12:
        /* <DEDUP_REMOVED lines=12> */
.L_x_14:


//--------------------- .nv.shared.reserved.0     --------------------------
	.section	.nv.shared.reserved.0,"aw",@nobits
	.weak		__nv_reservedSMEM_offset_0_alias
	.size		__nv_reservedSMEM_offset_0_alias, 0, 64
	.other		__nv_reservedSMEM_offset_0_alias,@"STO_CUDA_RESERVED_SHARED STV_DEFAULT"
__nv_reservedSMEM_offset_0_alias:
	.zero		0
	.zero		64


//--------------------- .nv.shared._Z14tiledMatrixMulPfS_S_iiii --------------------------
	.section	.nv.shared._Z14tiledMatrixMulPfS_S_iiii,"aw",@nobits
	.sectionflags	@""
	.align	4
.nv.shared._Z14tiledMatrixMulPfS_S_iiii:
	.zero		9216


//--------------------- .nv.constant0._Z15simpleMatrixMulPfS_S_iii --------------------------
	.section	.nv.constant0._Z15simpleMatrixMulPfS_S_iii,"a",@progbits
	.sectionflags	@""
	.align	4
.nv.constant0._Z15simpleMatrixMulPfS_S_iii:
	.zero		932


//--------------------- .nv.constant0._Z14tiledMatrixMulPfS_S_iiii --------------------------
	.section	.nv.constant0._Z14tiledMatrixMulPfS_S_iiii,"a",@progbits
	.sectionflags	@""
	.align	4
.nv.constant0._Z14tiledMatrixMulPfS_S_iiii:
	.zero		936


//--------------------- SYMBOLS --------------------------

	.type		.nv.reservedSmem.offset0,@object
	.size		.nv.reservedSmem.offset0,0x4
	.type		.nv.reservedSmem.cap,@object
	.size		.nv.reservedSmem.cap,0x4
